	.target	sm_100a

	.elftype	@"ET_EXEC"


//--------------------- .note.nv.tkinfo           --------------------------
	.section	.note.nv.tkinfo,"",@"SHT_NOTE"
	.sectionflags	@"SHF_NOTE_NV_TKINFO"
	.tkinfo
        /*0018*/ 	.word	0x00000002
        /*0030*/ 	.string	""
        /*0030*/ 	.string	"ptxas"
        /*0030*/ 	.string	"Cuda compilation tools, release 13.0, V13.0.88"
        /*0030*/ 	.string	"Build cuda_13.0.r13.0/compiler.36424714_0"
        /*0030*/ 	.string	"-arch sm_100a -m 64 "



//--------------------- .note.nv.cuinfo           --------------------------
	.section	.note.nv.cuinfo,"",@"SHT_NOTE"
	.sectionflags	@"SHF_NOTE_NV_CUINFO"
        /*0018*/ 	.short	0x0002
        /*001a*/ 	.short	0x0064
        /*001c*/ 	.short	0x0082
	.zero		2


//--------------------- .nv.info                  --------------------------
	.section	.nv.info,"",@"SHT_CUDA_INFO"
	.align	4


	//----- nvinfo : EIATTR_REGCOUNT
	.align		4
        /*0000*/ 	.byte	0x04, 0x2f
        /*0002*/ 	.short	(.L_19 - .L_18)
	.align		4
.L_18:
        /*0004*/ 	.word	index@(_ZN7cutlass13device_kernelINS_4conv6kernel13ConvUniversalINS1_16ConvProblemShapeILNS1_8OperatorE1ELi3EEENS1_10collective14CollectiveConvINS1_47MainloopSm100TmaUmmaWarpSpecializedImplicitGemmILS5_1ELi17ELi3ELi1ELi2EN4cute5tupleIJNSA_1CILi1EEESD_SD_EEEEENSB_IJNSC_ILi64EEENSC_ILi128EEENSB_IJNSC_ILi32EEEEEEEEENS_10bfloat16_tESL_NSA_8TiledMMAINSA_8MMA_AtomIJNSA_20SM100_MMA_F16BF16_SSISL_SL_fLi64ELi128ELNSA_4UMMA5MajorE0ELSQ_1ELNSP_7ScaleInE0ELSR_0EEEEEENSA_6LayoutISE_NSB_IJNSC_ILi0EEESV_SV_EEEEENSB_IJNSA_10UnderscoreESY_SY_EEEEENS7_6detail27Sm100ImplicitGemmTileTraitsINSA_20SM90_TMA_LOAD_IM2COLENSA_14ComposedLayoutINSA_7SwizzleILi2ELi4ELi3EEENSA_18smem_ptr_flag_bitsILi16EEENSU_INSB_IJNSC_ILi8EEESI_EEENSB_IJSI_SD_EEEEEEEvEENS12_INSA_13SM90_TMA_LOADENS14_INS15_ILi3ELi4ELi3EEES18_NSU_INSB_IJSG_S19_EEENSB_IJSD_SG_EEEEEEEvEEEENS_8epilogue10collective18CollectiveEpilogueINS1N_23Sm100TmaWarpSpecializedILi4ELi2ELi16ELb1ELb0EEEJSK_NSB_IJNSU_ISG_SD_EENSU_ISI_SD_EEEEESL_NSB_IJNSB_IJllllEEESD_SV_EEESL_S1W_NS1N_6fusion15FusionCallbacksIS1R_NS1X_17LinearCombinationISL_fSL_fLNS_15FloatRoundStyleE2EEESK_S1U_JEEENSA_5SM1004TMEM4LOAD26SM100_TMEM_LOAD_16dp256b4xES13_S1D_NSA_17SM75_U32x4_LDSM_NENSA_21SM90_TMA_STORE_IM2COLES1D_NSA_17SM90_U32x4_STSM_NENSA_39AutoVectorizingCopyWithAssumedAlignmentILi128EEEEEEvvEEEEvNT_6ParamsE)
        /*0008*/ 	.word	0x0000004e


	//----- nvinfo : EIATTR_FRAME_SIZE
	.align		4
.L_19:
        /*000c*/ 	.byte	0x04, 0x11
        /*000e*/ 	.short	(.L_21 - .L_20)
	.align		4
.L_20:
        /*0010*/ 	.word	index@($__internal_2_$__cuda_sm10x_tcgen05_guardrail_trap_unallocated_columns_being_dealloced)
        /*0014*/ 	.word	0x00000008


	//----- nvinfo : EIATTR_FRAME_SIZE
	.align		4
.L_21:
        /*0018*/ 	.byte	0x04, 0x11
        /*001a*/ 	.short	(.L_23 - .L_22)
	.align		4
.L_22:
        /*001c*/ 	.word	index@($__internal_1_$__cuda_sm10x_tcgen05_guardrail_trap_phase_invalid_during_alloc)
        /*0020*/ 	.word	0x00000008


	//----- nvinfo : EIATTR_FRAME_SIZE
	.align		4
.L_23:
        /*0024*/ 	.byte	0x04, 0x11
        /*0026*/ 	.short	(.L_25 - .L_24)
	.align		4
.L_24:
        /*0028*/ 	.word	index@($__internal_0_$__cuda_sm10x_tcgen05_guardrail_trap_col_being_dealloced_not_returned_by_alloc)
        /*002c*/ 	.word	0x00000008


	//----- nvinfo : EIATTR_FRAME_SIZE
	.align		4
.L_25:
        /*0030*/ 	.byte	0x04, 0x11
        /*0032*/ 	.short	(.L_27 - .L_26)
	.align		4
.L_26:
        /*0034*/ 	.word	index@(_ZN7cutlass13device_kernelINS_4conv6kernel13ConvUniversalINS1_16ConvProblemShapeILNS1_8OperatorE1ELi3EEENS1_10collective14CollectiveConvINS1_47MainloopSm100TmaUmmaWarpSpecializedImplicitGemmILS5_1ELi17ELi3ELi1ELi2EN4cute5tupleIJNSA_1CILi1EEESD_SD_EEEEENSB_IJNSC_ILi64EEENSC_ILi128EEENSB_IJNSC_ILi32EEEEEEEEENS_10bfloat16_tESL_NSA_8TiledMMAINSA_8MMA_AtomIJNSA_20SM100_MMA_F16BF16_SSISL_SL_fLi64ELi128ELNSA_4UMMA5MajorE0ELSQ_1ELNSP_7ScaleInE0ELSR_0EEEEEENSA_6LayoutISE_NSB_IJNSC_ILi0EEESV_SV_EEEEENSB_IJNSA_10UnderscoreESY_SY_EEEEENS7_6detail27Sm100ImplicitGemmTileTraitsINSA_20SM90_TMA_LOAD_IM2COLENSA_14ComposedLayoutINSA_7SwizzleILi2ELi4ELi3EEENSA_18smem_ptr_flag_bitsILi16EEENSU_INSB_IJNSC_ILi8EEESI_EEENSB_IJSI_SD_EEEEEEEvEENS12_INSA_13SM90_TMA_LOADENS14_INS15_ILi3ELi4ELi3EEES18_NSU_INSB_IJSG_S19_EEENSB_IJSD_SG_EEEEEEEvEEEENS_8epilogue10collective18CollectiveEpilogueINS1N_23Sm100TmaWarpSpecializedILi4ELi2ELi16ELb1ELb0EEEJSK_NSB_IJNSU_ISG_SD_EENSU_ISI_SD_EEEEESL_NSB_IJNSB_IJllllEEESD_SV_EEESL_S1W_NS1N_6fusion15FusionCallbacksIS1R_NS1X_17LinearCombinationISL_fSL_fLNS_15FloatRoundStyleE2EEESK_S1U_JEEENSA_5SM1004TMEM4LOAD26SM100_TMEM_LOAD_16dp256b4xES13_S1D_NSA_17SM75_U32x4_LDSM_NENSA_21SM90_TMA_STORE_IM2COLES1D_NSA_17SM90_U32x4_STSM_NENSA_39AutoVectorizingCopyWithAssumedAlignmentILi128EEEEEEvvEEEEvNT_6ParamsE)
        /*0038*/ 	.word	0x00000008


	//----- nvinfo : EIATTR_MIN_STACK_SIZE
	.align		4
.L_27:
        /*003c*/ 	.byte	0x04, 0x12
        /*003e*/ 	.short	(.L_29 - .L_28)
	.align		4
.L_28:
        /*0040*/ 	.word	index@(_ZN7cutlass13device_kernelINS_4conv6kernel13ConvUniversalINS1_16ConvProblemShapeILNS1_8OperatorE1ELi3EEENS1_10collective14CollectiveConvINS1_47MainloopSm100TmaUmmaWarpSpecializedImplicitGemmILS5_1ELi17ELi3ELi1ELi2EN4cute5tupleIJNSA_1CILi1EEESD_SD_EEEEENSB_IJNSC_ILi64EEENSC_ILi128EEENSB_IJNSC_ILi32EEEEEEEEENS_10bfloat16_tESL_NSA_8TiledMMAINSA_8MMA_AtomIJNSA_20SM100_MMA_F16BF16_SSISL_SL_fLi64ELi128ELNSA_4UMMA5MajorE0ELSQ_1ELNSP_7ScaleInE0ELSR_0EEEEEENSA_6LayoutISE_NSB_IJNSC_ILi0EEESV_SV_EEEEENSB_IJNSA_10UnderscoreESY_SY_EEEEENS7_6detail27Sm100ImplicitGemmTileTraitsINSA_20SM90_TMA_LOAD_IM2COLENSA_14ComposedLayoutINSA_7SwizzleILi2ELi4ELi3EEENSA_18smem_ptr_flag_bitsILi16EEENSU_INSB_IJNSC_ILi8EEESI_EEENSB_IJSI_SD_EEEEEEEvEENS12_INSA_13SM90_TMA_LOADENS14_INS15_ILi3ELi4ELi3EEES18_NSU_INSB_IJSG_S19_EEENSB_IJSD_SG_EEEEEEEvEEEENS_8epilogue10collective18CollectiveEpilogueINS1N_23Sm100TmaWarpSpecializedILi4ELi2ELi16ELb1ELb0EEEJSK_NSB_IJNSU_ISG_SD_EENSU_ISI_SD_EEEEESL_NSB_IJNSB_IJllllEEESD_SV_EEESL_S1W_NS1N_6fusion15FusionCallbacksIS1R_NS1X_17LinearCombinationISL_fSL_fLNS_15FloatRoundStyleE2EEESK_S1U_JEEENSA_5SM1004TMEM4LOAD26SM100_TMEM_LOAD_16dp256b4xES13_S1D_NSA_17SM75_U32x4_LDSM_NENSA_21SM90_TMA_STORE_IM2COLES1D_NSA_17SM90_U32x4_STSM_NENSA_39AutoVectorizingCopyWithAssumedAlignmentILi128EEEEEEvvEEEEvNT_6ParamsE)
        /*0044*/ 	.word	0x00000008
.L_29:


//--------------------- .nv.compat                --------------------------
	.section	.nv.compat,"",@"SHT_CUDA_COMPAT_INFO"
	.align	4
        /*0000*/ 	.byte	0x02, 0x09, 0x01, 0x00, 0x02, 0x02, 0x02, 0x00, 0x02, 0x05, 0x05, 0x00, 0x03, 0x07, 0x01, 0x01
        /*0010*/ 	.byte	0x02, 0x03, 0x01, 0x00, 0x02, 0x06, 0x01, 0x00, 0x04, 0x0b, 0x08, 0x00, 0x09, 0x00, 0x00, 0x00
        /*0020*/ 	.byte	0x00, 0x00, 0x00, 0x00


//--------------------- .nv.info._ZN7cutlass13device_kernelINS_4conv6kernel13ConvUniversalINS1_16ConvProblemShapeILNS1_8OperatorE1ELi3EEENS1_10collective14CollectiveConvINS1_47MainloopSm100TmaUmmaWarpSpecializedImplicitGemmILS5_1ELi17ELi3ELi1ELi2EN4cute5tupleIJNSA_1CILi1EEESD_SD_EEEEENSB_IJNSC_ILi64EEENSC_ILi128EEENSB_IJNSC_ILi32EEEEEEEEENS_10bfloat16_tESL_NSA_8TiledMMAINSA_8MMA_AtomIJNSA_20SM100_MMA_F16BF16_SSISL_SL_fLi64ELi128ELNSA_4UMMA5MajorE0ELSQ_1ELNSP_7ScaleInE0ELSR_0EEEEEENSA_6LayoutISE_NSB_IJNSC_ILi0EEESV_SV_EEEEENSB_IJNSA_10UnderscoreESY_SY_EEEEENS7_6detail27Sm100ImplicitGemmTileTraitsINSA_20SM90_TMA_LOAD_IM2COLENSA_14ComposedLayoutINSA_7SwizzleILi2ELi4ELi3EEENSA_18smem_ptr_flag_bitsILi16EEENSU_INSB_IJNSC_ILi8EEESI_EEENSB_IJSI_SD_EEEEEEEvEENS12_INSA_13SM90_TMA_LOADENS14_INS15_ILi3ELi4ELi3EEES18_NSU_INSB_IJSG_S19_EEENSB_IJSD_SG_EEEEEEEvEEEENS_8epilogue10collective18CollectiveEpilogueINS1N_23Sm100TmaWarpSpecializedILi4ELi2ELi16ELb1ELb0EEEJSK_NSB_IJNSU_ISG_SD_EENSU_ISI_SD_EEEEESL_NSB_IJNSB_IJllllEEESD_SV_EEESL_S1W_NS1N_6fusion15FusionCallbacksIS1R_NS1X_17LinearCombinationISL_fSL_fLNS_15FloatRoundStyleE2EEESK_S1U_JEEENSA_5SM1004TMEM4LOAD26SM100_TMEM_LOAD_16dp256b4xES13_S1D_NSA_17SM75_U32x4_LDSM_NENSA_21SM90_TMA_STORE_IM2COLES1D_NSA_17SM90_U32x4_STSM_NENSA_39AutoVectorizingCopyWithAssumedAlignmentILi128EEEEEEvvEEEEvNT_6ParamsE --------------------------
	.section	.nv.info._ZN7cutlass13device_kernelINS_4conv6kernel13ConvUniversalINS1_16ConvProblemShapeILNS1_8OperatorE1ELi3EEENS1_10collective14CollectiveConvINS1_47MainloopSm100TmaUmmaWarpSpecializedImplicitGemmILS5_1ELi17ELi3ELi1ELi2EN4cute5tupleIJNSA_1CILi1EEESD_SD_EEEEENSB_IJNSC_ILi64EEENSC_ILi128EEENSB_IJNSC_ILi32EEEEEEEEENS_10bfloat16_tESL_NSA_8TiledMMAINSA_8MMA_AtomIJNSA_20SM100_MMA_F16BF16_SSISL_SL_fLi64ELi128ELNSA_4UMMA5MajorE0ELSQ_1ELNSP_7ScaleInE0ELSR_0EEEEEENSA_6LayoutISE_NSB_IJNSC_ILi0EEESV_SV_EEEEENSB_IJNSA_10UnderscoreESY_SY_EEEEENS7_6detail27Sm100ImplicitGemmTileTraitsINSA_20SM90_TMA_LOAD_IM2COLENSA_14ComposedLayoutINSA_7SwizzleILi2ELi4ELi3EEENSA_18smem_ptr_flag_bitsILi16EEENSU_INSB_IJNSC_ILi8EEESI_EEENSB_IJSI_SD_EEEEEEEvEENS12_INSA_13SM90_TMA_LOADENS14_INS15_ILi3ELi4ELi3EEES18_NSU_INSB_IJSG_S19_EEENSB_IJSD_SG_EEEEEEEvEEEENS_8epilogue10collective18CollectiveEpilogueINS1N_23Sm100TmaWarpSpecializedILi4ELi2ELi16ELb1ELb0EEEJSK_NSB_IJNSU_ISG_SD_EENSU_ISI_SD_EEEEESL_NSB_IJNSB_IJllllEEESD_SV_EEESL_S1W_NS1N_6fusion15FusionCallbacksIS1R_NS1X_17LinearCombinationISL_fSL_fLNS_15FloatRoundStyleE2EEESK_S1U_JEEENSA_5SM1004TMEM4LOAD26SM100_TMEM_LOAD_16dp256b4xES13_S1D_NSA_17SM75_U32x4_LDSM_NENSA_21SM90_TMA_STORE_IM2COLES1D_NSA_17SM90_U32x4_STSM_NENSA_39AutoVectorizingCopyWithAssumedAlignmentILi128EEEEEEvvEEEEvNT_6ParamsE,"",@"SHT_CUDA_INFO"
	.sectionflags	@""
	.align	4


	//----- nvinfo : EIATTR_CUDA_API_VERSION
	.align		4
        /*0000*/ 	.byte	0x04, 0x37
        /*0002*/ 	.short	(.L_31 - .L_30)
.L_30:
        /*0004*/ 	.word	0x00000082


	//----- nvinfo : EIATTR_KPARAM_INFO
	.align		4
.L_31:
        /*0008*/ 	.byte	0x04, 0x17
        /*000a*/ 	.short	(.L_33 - .L_32)
.L_32:
        /*000c*/ 	.word	0x00000000
        /*0010*/ 	.short	0x0000
        /*0012*/ 	.short	0x0000
        /*0014*/ 	.byte	0x00, 0xf0, 0x01, 0x24


	//----- nvinfo : EIATTR_AT_ENTRY_FRAGMENTS
	.align		4
.L_33:
        /*0018*/ 	.byte	0x04, 0x4f
        /*001a*/ 	.short	(.L_35 - .L_34)


	//   ....[0]....
.L_34:
        /*001c*/ 	.word	0x00000006


	//----- nvinfo : EIATTR_RESERVED_SMEM_USED
	.align		4
.L_35:
        /*0020*/ 	.byte	0x01, 0x41
	.zero		2


	//----- nvinfo : EIATTR_SPARSE_MMA_MASK
	.align		4
        /*0024*/ 	.byte	0x03, 0x50
        /*0026*/ 	.short	0x0000


	//----- nvinfo : EIATTR_TCGEN05_1CTA_USED
	.align		4
        /*0028*/ 	.byte	0x01, 0x51
	.zero		2


	//----- nvinfo : EIATTR_MAXREG_COUNT
	.align		4
        /*002c*/ 	.byte	0x03, 0x1b
        /*002e*/ 	.short	0x00ff


	//----- nvinfo : EIATTR_NUM_BARRIERS
	.align		4
        /*0030*/ 	.byte	0x02, 0x4c
        /*0032*/ 	.byte	0x07
	.zero		1


	//----- nvinfo : EIATTR_EXTERNS
	.align		4
        /*0034*/ 	.byte	0x04, 0x0f
        /*0036*/ 	.short	(.L_37 - .L_36)


	//   ....[0]....
	.align		4
.L_36:
        /*0038*/ 	.word	index@(__assertfail)


	//----- nvinfo : EIATTR_MERCURY_ISA_VERSION
	.align		4
.L_37:
        /*003c*/ 	.byte	0x03, 0x5f
        /*003e*/ 	.short	0x0101


	//----- nvinfo : EIATTR_INT_WARP_WIDE_INSTR_OFFSETS
	.align		4
        /*0040*/ 	.byte	0x04, 0x31
        /*0042*/ 	.short	(.L_39 - .L_38)


	//   ....[0]....
.L_38:
        /*0044*/ 	.word	0x000045d0


	//   ....[1]....
        /*0048*/ 	.word	0x000045f0


	//   ....[2]....
        /*004c*/ 	.word	0x00004620


	//   ....[3]....
        /*0050*/ 	.word	0x000053b0


	//   ....[4]....
        /*0054*/ 	.word	0x00005420


	//   ....[5]....
        /*0058*/ 	.word	0x00005530


	//   ....[6]....
        /*005c*/ 	.word	0x000055b0


	//   ....[7]....
        /*0060*/ 	.word	0x000056b0


	//   ....[8]....
        /*0064*/ 	.word	0x00005750


	//   ....[9]....
        /*0068*/ 	.word	0x00005840


	//   ....[10]....
        /*006c*/ 	.word	0x00005940


	//----- nvinfo : EIATTR_COOP_GROUP_MASK_REGIDS
	.align		4
.L_39:
        /*0070*/ 	.byte	0x04, 0x29
        /*0072*/ 	.short	(.L_41 - .L_40)


	//   ....[0]....
.L_40:
        /*0074*/ 	.word	0xffffffff


	//   ....[1]....
        /*0078*/ 	.word	0xffffffff


	//   ....[2]....
        /*007c*/ 	.word	0xffffffff


	//   ....[3]....
        /*0080*/ 	.word	0xffffffff


	//   ....[4]....
        /*0084*/ 	.word	0xffffffff


	//   ....[5]....
        /*0088*/ 	.word	0xffffffff


	//   ....[6]....
        /*008c*/ 	.word	0xffffffff


	//   ....[7]....
        /*0090*/ 	.word	0xffffffff


	//   ....[8]....
        /*0094*/ 	.word	0xffffffff


	//   ....[9]....
        /*0098*/ 	.word	0xffffffff


	//   ....[10]....
        /*009c*/ 	.word	0xffffffff


	//   ....[11]....
        /*00a0*/ 	.word	0xffffffff


	//----- nvinfo : EIATTR_COOP_GROUP_INSTR_OFFSETS
	.align		4
.L_41:
        /*00a4*/ 	.byte	0x04, 0x28
        /*00a6*/ 	.short	(.L_43 - .L_42)


	//   ....[0]....
.L_42:
        /*00a8*/ 	.word	0x00000090


	//   ....[1]....
        /*00ac*/ 	.word	0x00000500


	//   ....[2]....
        /*00b0*/ 	.word	0x00000840


	//   ....[3]....
        /*00b4*/ 	.word	0x000009e0


	//   ....[4]....
        /*00b8*/ 	.word	0x00000ae0


	//   ....[5]....
        /*00bc*/ 	.word	0x00000c30


	//   ....[6]....
        /*00c0*/ 	.word	0x00002590


	//   ....[7]....
        /*00c4*/ 	.word	0x00003a10


	//   ....[8]....
        /*00c8*/ 	.word	0x00003c20


	//   ....[9]....
        /*00cc*/ 	.word	0x00003c50


	//   ....[10]....
        /*00d0*/ 	.word	0x000044b0


	//   ....[11]....
        /*00d4*/ 	.word	0x000046f0


	//----- nvinfo : EIATTR_VRC_CTA_INIT_COUNT
	.align		4
.L_43:
        /*00d8*/ 	.byte	0x02, 0x4a
        /*00da*/ 	.byte	0x80
	.zero		1


	//----- nvinfo : EIATTR_SYSCALL_OFFSETS
	.align		4
        /*00dc*/ 	.byte	0x04, 0x46
        /*00de*/ 	.short	(.L_45 - .L_44)


	//   ....[0]....
.L_44:
        /*00e0*/ 	.word	0x00006580


	//   ....[1]....
        /*00e4*/ 	.word	0x00006670


	//   ....[2]....
        /*00e8*/ 	.word	0x00006fd0


	//   ....[3]....
        /*00ec*/ 	.word	0x000078b0


	//   ....[4]....
        /*00f0*/ 	.word	0x00008160


	//   ....[5]....
        /*00f4*/ 	.word	0x00008a00


	//----- nvinfo : EIATTR_MBARRIER_INSTR_OFFSETS
	.align		4
.L_45:
        /*00f8*/ 	.byte	0x04, 0x39
        /*00fa*/ 	.short	(.L_47 - .L_46)


	//   ....[0]....
.L_46:
        /*00fc*/ 	.word	0x00000600
        /*0100*/ 	.word	0x000000ff
        /*0104*/ 	.word	0x00000000
        /*0108*/ 	.short	0x0100
        /*010a*/ 	.byte	0x04
	.zero		1


	//   ....[1]....
        /*010c*/ 	.word	0x00000610
        /*0110*/ 	.word	0x000000ff
        /*0114*/ 	.word	0x00000088
        /*0118*/ 	.short	0x0100
        /*011a*/ 	.byte	0x04
	.zero		1


	//   ....[2]....
        /*011c*/ 	.word	0x00000620
        /*0120*/ 	.word	0x000000ff
        /*0124*/ 	.word	0x00000008
        /*0128*/ 	.short	0x0100
        /*012a*/ 	.byte	0x04
	.zero		1


	//   ....[3]....
        /*012c*/ 	.word	0x00000630
        /*0130*/ 	.word	0x000000ff
        /*0134*/ 	.word	0x00000090
        /*0138*/ 	.short	0x0100
        /*013a*/ 	.byte	0x04
	.zero		1


	//   ....[4]....
        /*013c*/ 	.word	0x00000640
        /*0140*/ 	.word	0x000000ff
        /*0144*/ 	.word	0x00000010
        /*0148*/ 	.short	0x0100
        /*014a*/ 	.byte	0x04
	.zero		1


	//   ....[5]....
        /*014c*/ 	.word	0x00000650
        /*0150*/ 	.word	0x000000ff
        /*0154*/ 	.word	0x00000098
        /*0158*/ 	.short	0x0100
        /*015a*/ 	.byte	0x04
	.zero		1


	//   ....[6]....
        /*015c*/ 	.word	0x00000660
        /*0160*/ 	.word	0x000000ff
        /*0164*/ 	.word	0x00000018
        /*0168*/ 	.short	0x0100
        /*016a*/ 	.byte	0x04
	.zero		1


	//   ....[7]....
        /*016c*/ 	.word	0x00000670
        /*0170*/ 	.word	0x000000ff
        /*0174*/ 	.word	0x000000a0
        /*0178*/ 	.short	0x0100
        /*017a*/ 	.byte	0x04
	.zero		1


	//   ....[8]....
        /*017c*/ 	.word	0x00000680
        /*0180*/ 	.word	0x000000ff
        /*0184*/ 	.word	0x00000020
        /*0188*/ 	.short	0x0100
        /*018a*/ 	.byte	0x04
	.zero		1


	//   ....[9]....
        /*018c*/ 	.word	0x00000690
        /*0190*/ 	.word	0x000000ff
        /*0194*/ 	.word	0x000000a8
        /*0198*/ 	.short	0x0100
        /*019a*/ 	.byte	0x04
	.zero		1


	//   ....[10]....
        /*019c*/ 	.word	0x000006a0
        /*01a0*/ 	.word	0x000000ff
        /*01a4*/ 	.word	0x00000028
        /*01a8*/ 	.short	0x0100
        /*01aa*/ 	.byte	0x04
	.zero		1


	//   ....[11]....
        /*01ac*/ 	.word	0x000006b0
        /*01b0*/ 	.word	0x000000ff
        /*01b4*/ 	.word	0x000000b0
        /*01b8*/ 	.short	0x0100
        /*01ba*/ 	.byte	0x04
	.zero		1


	//   ....[12]....
        /*01bc*/ 	.word	0x000006c0
        /*01c0*/ 	.word	0x000000ff
        /*01c4*/ 	.word	0x00000030
        /*01c8*/ 	.short	0x0100
        /*01ca*/ 	.byte	0x04
	.zero		1


	//   ....[13]....
        /*01cc*/ 	.word	0x000006d0
        /*01d0*/ 	.word	0x000000ff
        /*01d4*/ 	.word	0x000000b8
        /*01d8*/ 	.short	0x0100
        /*01da*/ 	.byte	0x04
	.zero		1


	//   ....[14]....
        /*01dc*/ 	.word	0x000006e0
        /*01e0*/ 	.word	0x000000ff
        /*01e4*/ 	.word	0x00000038
        /*01e8*/ 	.short	0x0100
        /*01ea*/ 	.byte	0x04
	.zero		1


	//   ....[15]....
        /*01ec*/ 	.word	0x000006f0
        /*01f0*/ 	.word	0x000000ff
        /*01f4*/ 	.word	0x000000c0
        /*01f8*/ 	.short	0x0100
        /*01fa*/ 	.byte	0x04
	.zero		1


	//   ....[16]....
        /*01fc*/ 	.word	0x00000700
        /*0200*/ 	.word	0x000000ff
        /*0204*/ 	.word	0x00000040
        /*0208*/ 	.short	0x0100
        /*020a*/ 	.byte	0x04
	.zero		1


	//   ....[17]....
        /*020c*/ 	.word	0x00000710
        /*0210*/ 	.word	0x000000ff
        /*0214*/ 	.word	0x000000c8
        /*0218*/ 	.short	0x0100
        /*021a*/ 	.byte	0x04
	.zero		1


	//   ....[18]....
        /*021c*/ 	.word	0x00000720
        /*0220*/ 	.word	0x000000ff
        /*0224*/ 	.word	0x00000048
        /*0228*/ 	.short	0x0100
        /*022a*/ 	.byte	0x04
	.zero		1


	//   ....[19]....
        /*022c*/ 	.word	0x00000730
        /*0230*/ 	.word	0x000000ff
        /*0234*/ 	.word	0x000000d0
        /*0238*/ 	.short	0x0100
        /*023a*/ 	.byte	0x04
	.zero		1


	//   ....[20]....
        /*023c*/ 	.word	0x00000740
        /*0240*/ 	.word	0x000000ff
        /*0244*/ 	.word	0x00000050
        /*0248*/ 	.short	0x0100
        /*024a*/ 	.byte	0x04
	.zero		1


	//   ....[21]....
        /*024c*/ 	.word	0x00000750
        /*0250*/ 	.word	0x000000ff
        /*0254*/ 	.word	0x000000d8
        /*0258*/ 	.short	0x0100
        /*025a*/ 	.byte	0x04
	.zero		1


	//   ....[22]....
        /*025c*/ 	.word	0x00000760
        /*0260*/ 	.word	0x000000ff
        /*0264*/ 	.word	0x00000058
        /*0268*/ 	.short	0x0100
        /*026a*/ 	.byte	0x04
	.zero		1


	//   ....[23]....
        /*026c*/ 	.word	0x00000770
        /*0270*/ 	.word	0x000000ff
        /*0274*/ 	.word	0x000000e0
        /*0278*/ 	.short	0x0100
        /*027a*/ 	.byte	0x04
	.zero		1


	//   ....[24]....
        /*027c*/ 	.word	0x00000780
        /*0280*/ 	.word	0x000000ff
        /*0284*/ 	.word	0x00000060
        /*0288*/ 	.short	0x0100
        /*028a*/ 	.byte	0x04
	.zero		1


	//   ....[25]....
        /*028c*/ 	.word	0x00000790
        /*0290*/ 	.word	0x000000ff
        /*0294*/ 	.word	0x000000e8
        /*0298*/ 	.short	0x0100
        /*029a*/ 	.byte	0x04
	.zero		1


	//   ....[26]....
        /*029c*/ 	.word	0x000007a0
        /*02a0*/ 	.word	0x000000ff
        /*02a4*/ 	.word	0x00000068
        /*02a8*/ 	.short	0x0100
        /*02aa*/ 	.byte	0x04
	.zero		1


	//   ....[27]....
        /*02ac*/ 	.word	0x000007b0
        /*02b0*/ 	.word	0x000000ff
        /*02b4*/ 	.word	0x000000f0
        /*02b8*/ 	.short	0x0100
        /*02ba*/ 	.byte	0x04
	.zero		1


	//   ....[28]....
        /*02bc*/ 	.word	0x000007c0
        /*02c0*/ 	.word	0x000000ff
        /*02c4*/ 	.word	0x00000070
        /*02c8*/ 	.short	0x0100
        /*02ca*/ 	.byte	0x04
	.zero		1


	//   ....[29]....
        /*02cc*/ 	.word	0x000007d0
        /*02d0*/ 	.word	0x000000ff
        /*02d4*/ 	.word	0x000000f8
        /*02d8*/ 	.short	0x0100
        /*02da*/ 	.byte	0x04
	.zero		1


	//   ....[30]....
        /*02dc*/ 	.word	0x000007e0
        /*02e0*/ 	.word	0x000000ff
        /*02e4*/ 	.word	0x00000078
        /*02e8*/ 	.short	0x0100
        /*02ea*/ 	.byte	0x04
	.zero		1


	//   ....[31]....
        /*02ec*/ 	.word	0x000007f0
        /*02f0*/ 	.word	0x000000ff
        /*02f4*/ 	.word	0x00000100
        /*02f8*/ 	.short	0x0100
        /*02fa*/ 	.byte	0x04
	.zero		1


	//   ....[32]....
        /*02fc*/ 	.word	0x00000800
        /*0300*/ 	.word	0x000000ff
        /*0304*/ 	.word	0x00000080
        /*0308*/ 	.short	0x0100
        /*030a*/ 	.byte	0x04
	.zero		1


	//   ....[33]....
        /*030c*/ 	.word	0x00000810
        /*0310*/ 	.word	0x000000ff
        /*0314*/ 	.word	0x00000108
        /*0318*/ 	.short	0x0100
        /*031a*/ 	.byte	0x04
	.zero		1


	//   ....[34]....
        /*031c*/ 	.word	0x00000950
        /*0320*/ 	.word	0x000000ff
        /*0324*/ 	.word	0x00000110
        /*0328*/ 	.short	0x0100
        /*032a*/ 	.byte	0x04
	.zero		1


	//   ....[35]....
        /*032c*/ 	.word	0x00000960
        /*0330*/ 	.word	0x000000ff
        /*0334*/ 	.word	0x00000130
        /*0338*/ 	.short	0x0100
        /*033a*/ 	.byte	0x04
	.zero		1


	//   ....[36]....
        /*033c*/ 	.word	0x00000970
        /*0340*/ 	.word	0x000000ff
        /*0344*/ 	.word	0x00000118
        /*0348*/ 	.short	0x0100
        /*034a*/ 	.byte	0x04
	.zero		1


	//   ....[37]....
        /*034c*/ 	.word	0x00000980
        /*0350*/ 	.word	0x000000ff
        /*0354*/ 	.word	0x00000138
        /*0358*/ 	.short	0x0100
        /*035a*/ 	.byte	0x04
	.zero		1


	//   ....[38]....
        /*035c*/ 	.word	0x00000990
        /*0360*/ 	.word	0x000000ff
        /*0364*/ 	.word	0x00000120
        /*0368*/ 	.short	0x0100
        /*036a*/ 	.byte	0x04
	.zero		1


	//   ....[39]....
        /*036c*/ 	.word	0x000009a0
        /*0370*/ 	.word	0x000000ff
        /*0374*/ 	.word	0x00000140
        /*0378*/ 	.short	0x0100
        /*037a*/ 	.byte	0x04
	.zero		1


	//   ....[40]....
        /*037c*/ 	.word	0x000009b0
        /*0380*/ 	.word	0x000000ff
        /*0384*/ 	.word	0x00000128
        /*0388*/ 	.short	0x0100
        /*038a*/ 	.byte	0x04
	.zero		1


	//   ....[41]....
        /*038c*/ 	.word	0x000009c0
        /*0390*/ 	.word	0x000000ff
        /*0394*/ 	.word	0x00000148
        /*0398*/ 	.short	0x0100
        /*039a*/ 	.byte	0x04
	.zero		1


	//   ....[42]....
        /*039c*/ 	.word	0x00000ab0
        /*03a0*/ 	.word	0x000000ff
        /*03a4*/ 	.word	0x00000150
        /*03a8*/ 	.short	0x0100
        /*03aa*/ 	.byte	0x06
	.zero		1


	//   ....[43]....
        /*03ac*/ 	.word	0x00000ac0
        /*03b0*/ 	.word	0x000000ff
        /*03b4*/ 	.word	0x00000158
        /*03b8*/ 	.short	0x0100
        /*03ba*/ 	.byte	0x06
	.zero		1


	//   ....[44]....
        /*03bc*/ 	.word	0x00000c00
        /*03c0*/ 	.word	0x000000ff
        /*03c4*/ 	.word	0x00000160
        /*03c8*/ 	.short	0x0100
        /*03ca*/ 	.byte	0x06
	.zero		1


	//   ....[45]....
        /*03cc*/ 	.word	0x00000c10
        /*03d0*/ 	.word	0x000000ff
        /*03d4*/ 	.word	0x00000168
        /*03d8*/ 	.short	0x0100
        /*03da*/ 	.byte	0x06
	.zero		1


	//   ....[46]....
        /*03dc*/ 	.word	0x00000d60
        /*03e0*/ 	.word	0x000000ff
        /*03e4*/ 	.word	0x00000170
        /*03e8*/ 	.short	0x0100
        /*03ea*/ 	.byte	0x04
	.zero		1


	//   ....[47]....
        /*03ec*/ 	.word	0x00000d70
        /*03f0*/ 	.word	0x000000ff
        /*03f4*/ 	.word	0x00000180
        /*03f8*/ 	.short	0x0100
        /*03fa*/ 	.byte	0x04
	.zero		1


	//   ....[48]....
        /*03fc*/ 	.word	0x00000d80
        /*0400*/ 	.word	0x000000ff
        /*0404*/ 	.word	0x00000178
        /*0408*/ 	.short	0x0100
        /*040a*/ 	.byte	0x04
	.zero		1


	//   ....[49]....
        /*040c*/ 	.word	0x00000d90
        /*0410*/ 	.word	0x000000ff
        /*0414*/ 	.word	0x00000188
        /*0418*/ 	.short	0x0100
        /*041a*/ 	.byte	0x04
	.zero		1


	//   ....[50]....
        /*041c*/ 	.word	0x00001710
        /*0420*/ 	.word	0x000000ff
        /*0424*/ 	.word	0x00000088
        /*0428*/ 	.short	0x010a
        /*042a*/ 	.byte	0x04
	.zero		1


	//   ....[51]....
        /*042c*/ 	.word	0x00001a30
        /*0430*/ 	.word	0x000000ff
        /*0434*/ 	.word	0x00000088
        /*0438*/ 	.short	0x010a
        /*043a*/ 	.byte	0x11
	.zero		1


	//   ....[52]....
        /*043c*/ 	.word	0x00001ba0
        /*0440*/ 	.word	0x000000ff
        /*0444*/ 	.word	0x00000088
        /*0448*/ 	.short	0x010a
        /*044a*/ 	.byte	0x08
	.zero		1


	//   ....[53]....
        /*044c*/ 	.word	0x00001e30
        /*0450*/ 	.word	0x000000ff
        /*0454*/ 	.word	0x00000158
        /*0458*/ 	.short	0x0101
        /*045a*/ 	.byte	0x29
	.zero		1


	//   ....[54]....
        /*045c*/ 	.word	0x00001e60
        /*0460*/ 	.word	0x000000ff
        /*0464*/ 	.word	0x00000088
        /*0468*/ 	.short	0x010a
        /*046a*/ 	.byte	0x04
	.zero		1


	//   ....[55]....
        /*046c*/ 	.word	0x00002150
        /*0470*/ 	.word	0x000000ff
        /*0474*/ 	.word	0x00000088
        /*0478*/ 	.short	0x010a
        /*047a*/ 	.byte	0x09
	.zero		1


	//   ....[56]....
        /*047c*/ 	.word	0x000022c0
        /*0480*/ 	.word	0x000000ff
        /*0484*/ 	.word	0x00000088
        /*0488*/ 	.short	0x010a
        /*048a*/ 	.byte	0x08
	.zero		1


	//   ....[57]....
        /*048c*/ 	.word	0x000025a0
        /*0490*/ 	.word	0x000000ff
        /*0494*/ 	.word	0x00000160
        /*0498*/ 	.short	0x010a
        /*049a*/ 	.byte	0x29
	.zero		1


	//   ....[58]....
        /*049c*/ 	.word	0x00002660
        /*04a0*/ 	.word	0x000000ff
        /*04a4*/ 	.word	0x00000000
        /*04a8*/ 	.short	0x0101
        /*04aa*/ 	.byte	0x04
	.zero		1


	//   ....[59]....
        /*04ac*/ 	.word	0x00002c60
        /*04b0*/ 	.word	0x000000ff
        /*04b4*/ 	.word	0x00000000
        /*04b8*/ 	.short	0x010a
        /*04ba*/ 	.byte	0x04
	.zero		1


	//   ....[60]....
        /*04bc*/ 	.word	0x00002d00
        /*04c0*/ 	.word	0x000000ff
        /*04c4*/ 	.word	0x00000000
        /*04c8*/ 	.short	0x010a
        /*04ca*/ 	.byte	0x05
	.zero		1


	//   ....[61]....
        /*04cc*/ 	.word	0x00002da0
        /*04d0*/ 	.word	0x000000ff
        /*04d4*/ 	.word	0x00000000
        /*04d8*/ 	.short	0x010a
        /*04da*/ 	.byte	0x05
	.zero		1


	//   ....[62]....
        /*04dc*/ 	.word	0x00002e40
        /*04e0*/ 	.word	0x000000ff
        /*04e4*/ 	.word	0x00000000
        /*04e8*/ 	.short	0x010a
        /*04ea*/ 	.byte	0x05
	.zero		1


	//   ....[63]....
        /*04ec*/ 	.word	0x00002ee0
        /*04f0*/ 	.word	0x000000ff
        /*04f4*/ 	.word	0x00000000
        /*04f8*/ 	.short	0x010a
        /*04fa*/ 	.byte	0x05
	.zero		1


	//   ....[64]....
        /*04fc*/ 	.word	0x00002f80
        /*0500*/ 	.word	0x000000ff
        /*0504*/ 	.word	0x00000000
        /*0508*/ 	.short	0x010a
        /*050a*/ 	.byte	0x05
	.zero		1


	//   ....[65]....
        /*050c*/ 	.word	0x00003020
        /*0510*/ 	.word	0x000000ff
        /*0514*/ 	.word	0x00000000
        /*0518*/ 	.short	0x010a
        /*051a*/ 	.byte	0x05
	.zero		1


	//   ....[66]....
        /*051c*/ 	.word	0x000030c0
        /*0520*/ 	.word	0x000000ff
        /*0524*/ 	.word	0x00000000
        /*0528*/ 	.short	0x010a
        /*052a*/ 	.byte	0x05
	.zero		1


	//   ....[67]....
        /*052c*/ 	.word	0x00003160
        /*0530*/ 	.word	0x000000ff
        /*0534*/ 	.word	0x00000000
        /*0538*/ 	.short	0x010a
        /*053a*/ 	.byte	0x05
	.zero		1


	//   ....[68]....
        /*053c*/ 	.word	0x00003200
        /*0540*/ 	.word	0x000000ff
        /*0544*/ 	.word	0x00000000
        /*0548*/ 	.short	0x010a
        /*054a*/ 	.byte	0x05
	.zero		1


	//   ....[69]....
        /*054c*/ 	.word	0x000032a0
        /*0550*/ 	.word	0x000000ff
        /*0554*/ 	.word	0x00000000
        /*0558*/ 	.short	0x010a
        /*055a*/ 	.byte	0x05
	.zero		1


	//   ....[70]....
        /*055c*/ 	.word	0x00003340
        /*0560*/ 	.word	0x000000ff
        /*0564*/ 	.word	0x00000000
        /*0568*/ 	.short	0x010a
        /*056a*/ 	.byte	0x05
	.zero		1


	//   ....[71]....
        /*056c*/ 	.word	0x000033e0
        /*0570*/ 	.word	0x000000ff
        /*0574*/ 	.word	0x00000000
        /*0578*/ 	.short	0x010a
        /*057a*/ 	.byte	0x05
	.zero		1


	//   ....[72]....
        /*057c*/ 	.word	0x00003480
        /*0580*/ 	.word	0x000000ff
        /*0584*/ 	.word	0x00000000
        /*0588*/ 	.short	0x010a
        /*058a*/ 	.byte	0x05
	.zero		1


	//   ....[73]....
        /*058c*/ 	.word	0x00003520
        /*0590*/ 	.word	0x000000ff
        /*0594*/ 	.word	0x00000000
        /*0598*/ 	.short	0x010a
        /*059a*/ 	.byte	0x05
	.zero		1


	//   ....[74]....
        /*059c*/ 	.word	0x000035c0
        /*05a0*/ 	.word	0x000000ff
        /*05a4*/ 	.word	0x00000000
        /*05a8*/ 	.short	0x010a
        /*05aa*/ 	.byte	0x05
	.zero		1


	//   ....[75]....
        /*05ac*/ 	.word	0x00003670
        /*05b0*/ 	.word	0x00000000
        /*05b4*/ 	.word	0x00000000
        /*05b8*/ 	.short	0x010a
        /*05ba*/ 	.byte	0xff
	.zero		1


	//   ....[76]....
        /*05bc*/ 	.word	0x000037c0
        /*05c0*/ 	.word	0x000000ff
        /*05c4*/ 	.word	0x00000168
        /*05c8*/ 	.short	0x010a
        /*05ca*/ 	.byte	0x04
	.zero		1


	//   ....[77]....
        /*05cc*/ 	.word	0x00003860
        /*05d0*/ 	.word	0x000000ff
        /*05d4*/ 	.word	0x00000160
        /*05d8*/ 	.short	0x010a
        /*05da*/ 	.byte	0x04
	.zero		1


	//   ....[78]....
        /*05dc*/ 	.word	0x00003900
        /*05e0*/ 	.word	0x000000ff
        /*05e4*/ 	.word	0x00000000
        /*05e8*/ 	.short	0x0101
        /*05ea*/ 	.byte	0x05
	.zero		1


	//   ....[79]....
        /*05ec*/ 	.word	0x00003940
        /*05f0*/ 	.word	0x000000ff
        /*05f4*/ 	.word	0x00000168
        /*05f8*/ 	.short	0x0106
        /*05fa*/ 	.byte	0x04
	.zero		1


	//   ....[80]....
        /*05fc*/ 	.word	0x00003980
        /*0600*/ 	.word	0x00000000
        /*0604*/ 	.word	0x00000168
        /*0608*/ 	.short	0x010a
        /*060a*/ 	.byte	0xff
	.zero		1


	//   ....[81]....
        /*060c*/ 	.word	0x00003eb0
        /*0610*/ 	.word	0x000000ff
        /*0614*/ 	.word	0x00000160
        /*0618*/ 	.short	0x010a
        /*061a*/ 	.byte	0x12
	.zero		1


	//   ....[82]....
        /*061c*/ 	.word	0x00003f60
        /*0620*/ 	.word	0x000000ff
        /*0624*/ 	.word	0x00000000
        /*0628*/ 	.short	0x0101
        /*062a*/ 	.byte	0x17
	.zero		1


	//   ....[83]....
        /*062c*/ 	.word	0x00003f70
        /*0630*/ 	.word	0x000000ff
        /*0634*/ 	.word	0x00000180
        /*0638*/ 	.short	0x010a
        /*063a*/ 	.byte	0x16
	.zero		1


	//   ....[84]....
        /*063c*/ 	.word	0x00004030
        /*0640*/ 	.word	0x000000ff
        /*0644*/ 	.word	0x00000000
        /*0648*/ 	.short	0x010a
        /*064a*/ 	.byte	0x04
	.zero		1


	//   ....[85]....
        /*064c*/ 	.word	0x00004070
        /*0650*/ 	.word	0x000000ff
        /*0654*/ 	.word	0x00000000
        /*0658*/ 	.short	0x010a
        /*065a*/ 	.byte	0x10
	.zero		1


	//   ....[86]....
        /*065c*/ 	.word	0x000041b0
        /*0660*/ 	.word	0x000000ff
        /*0664*/ 	.word	0x00000000
        /*0668*/ 	.short	0x010a
        /*066a*/ 	.byte	0x04
	.zero		1


	//   ....[87]....
        /*066c*/ 	.word	0x00004400
        /*0670*/ 	.word	0x000000ff
        /*0674*/ 	.word	0x00000000
        /*0678*/ 	.short	0x010a
        /*067a*/ 	.byte	0x04
	.zero		1


	//   ....[88]....
        /*067c*/ 	.word	0x00004490
        /*0680*/ 	.word	0x000000ff
        /*0684*/ 	.word	0x00000000
        /*0688*/ 	.short	0x010a
        /*068a*/ 	.byte	0x04
	.zero		1


	//   ....[89]....
        /*068c*/ 	.word	0x00004a60
        /*0690*/ 	.word	0x000000ff
        /*0694*/ 	.word	0x00000160
        /*0698*/ 	.short	0x010a
        /*069a*/ 	.byte	0x14
	.zero		1


	//   ....[90]....
        /*069c*/ 	.word	0x00004b00
        /*06a0*/ 	.word	0x000000ff
        /*06a4*/ 	.word	0x00000000
        /*06a8*/ 	.short	0x0101
        /*06aa*/ 	.byte	0x2f
	.zero		1


	//   ....[91]....
        /*06ac*/ 	.word	0x00005050
        /*06b0*/ 	.word	0x000000ff
        /*06b4*/ 	.word	0x00000158
        /*06b8*/ 	.short	0x010a
        /*06ba*/ 	.byte	0x14
	.zero		1


	//   ....[92]....
        /*06bc*/ 	.word	0x000051f0
        /*06c0*/ 	.word	0x000000ff
        /*06c4*/ 	.word	0x00000130
        /*06c8*/ 	.short	0x010a
        /*06ca*/ 	.byte	0x14
	.zero		1


	//   ....[93]....
        /*06cc*/ 	.word	0x000054c0
        /*06d0*/ 	.word	0x000000ff
        /*06d4*/ 	.word	0x00000110
        /*06d8*/ 	.short	0x010b
        /*06da*/ 	.byte	0x14
	.zero		1


	//   ....[94]....
        /*06dc*/ 	.word	0x000054d0
        /*06e0*/ 	.word	0x000000ff
        /*06e4*/ 	.word	0x00000000
        /*06e8*/ 	.short	0x0101
        /*06ea*/ 	.byte	0x35
	.zero		1


	//   ....[95]....
        /*06ec*/ 	.word	0x000054f0
        /*06f0*/ 	.word	0x000000ff
        /*06f4*/ 	.word	0x00000138
        /*06f8*/ 	.short	0x010a
        /*06fa*/ 	.byte	0x14
	.zero		1


	//   ....[96]....
        /*06fc*/ 	.word	0x00005640
        /*0700*/ 	.word	0x000000ff
        /*0704*/ 	.word	0x00000118
        /*0708*/ 	.short	0x010b
        /*070a*/ 	.byte	0x14
	.zero		1


	//   ....[97]....
        /*070c*/ 	.word	0x00005650
        /*0710*/ 	.word	0x000000ff
        /*0714*/ 	.word	0x00000000
        /*0718*/ 	.short	0x0101
        /*071a*/ 	.byte	0x32
	.zero		1


	//   ....[98]....
        /*071c*/ 	.word	0x00005670
        /*0720*/ 	.word	0x000000ff
        /*0724*/ 	.word	0x00000140
        /*0728*/ 	.short	0x010a
        /*072a*/ 	.byte	0x14
	.zero		1


	//   ....[99]....
        /*072c*/ 	.word	0x000057e0
        /*0730*/ 	.word	0x000000ff
        /*0734*/ 	.word	0x00000120
        /*0738*/ 	.short	0x010b
        /*073a*/ 	.byte	0x14
	.zero		1


	//   ....[100]....
        /*073c*/ 	.word	0x000057f0
        /*0740*/ 	.word	0x000000ff
        /*0744*/ 	.word	0x00000000
        /*0748*/ 	.short	0x0101
        /*074a*/ 	.byte	0x31
	.zero		1


	//   ....[101]....
        /*074c*/ 	.word	0x00005800
        /*0750*/ 	.word	0x000000ff
        /*0754*/ 	.word	0x00000148
        /*0758*/ 	.short	0x010a
        /*075a*/ 	.byte	0x14
	.zero		1


	//   ....[102]....
        /*075c*/ 	.word	0x000059b0
        /*0760*/ 	.word	0x000000ff
        /*0764*/ 	.word	0x00000128
        /*0768*/ 	.short	0x010b
        /*076a*/ 	.byte	0x14
	.zero		1


	//   ....[103]....
        /*076c*/ 	.word	0x000059c0
        /*0770*/ 	.word	0x000000ff
        /*0774*/ 	.word	0x00000000
        /*0778*/ 	.short	0x0101
        /*077a*/ 	.byte	0x30
	.zero		1


	//   ....[104]....
        /*077c*/ 	.word	0x000059f0
        /*0780*/ 	.word	0x000000ff
        /*0784*/ 	.word	0x00000130
        /*0788*/ 	.short	0x010a
        /*078a*/ 	.byte	0x14
	.zero		1


	//   ....[105]....
        /*078c*/ 	.word	0x00005a10
        /*0790*/ 	.word	0x000000ff
        /*0794*/ 	.word	0x00000138
        /*0798*/ 	.short	0x010a
        /*079a*/ 	.byte	0x14
	.zero		1


	//   ....[106]....
        /*079c*/ 	.word	0x00005a30
        /*07a0*/ 	.word	0x000000ff
        /*07a4*/ 	.word	0x00000140
        /*07a8*/ 	.short	0x010a
        /*07aa*/ 	.byte	0x14
	.zero		1


	//   ....[107]....
        /*07ac*/ 	.word	0x00005a70
        /*07b0*/ 	.word	0x00000000
        /*07b4*/ 	.word	0x00000148
        /*07b8*/ 	.short	0x010a
        /*07ba*/ 	.byte	0xff
	.zero		1


	//   ....[108]....
        /*07bc*/ 	.word	0x00005e20
        /*07c0*/ 	.word	0x000000ff
        /*07c4*/ 	.word	0x00000160
        /*07c8*/ 	.short	0x010a
        /*07ca*/ 	.byte	0x31
	.zero		1


	//   ....[109]....
        /*07cc*/ 	.word	0x00005ef0
        /*07d0*/ 	.word	0x000000ff
        /*07d4*/ 	.word	0x00000000
        /*07d8*/ 	.short	0x0101
        /*07da*/ 	.byte	0x04
	.zero		1


	//   ....[110]....
        /*07dc*/ 	.word	0x00006b70
        /*07e0*/ 	.word	0x000000ff
        /*07e4*/ 	.word	0x00000110
        /*07e8*/ 	.short	0x010a
        /*07ea*/ 	.byte	0x31
	.zero		1


	//   ....[111]....
        /*07ec*/ 	.word	0x00006c00
        /*07f0*/ 	.word	0x00000046
        /*07f4*/ 	.word	0x00000170
        /*07f8*/ 	.short	0x010a
        /*07fa*/ 	.byte	0xff
	.zero		1


	//   ....[112]....
        /*07fc*/ 	.word	0x00006dd0
        /*0800*/ 	.word	0x000000ff
        /*0804*/ 	.word	0x00000110
        /*0808*/ 	.short	0x010a
        /*080a*/ 	.byte	0x31
	.zero		1


	//   ....[113]....
        /*080c*/ 	.word	0x00006eb0
        /*0810*/ 	.word	0x00000046
        /*0814*/ 	.word	0x00000170
        /*0818*/ 	.short	0x010a
        /*081a*/ 	.byte	0xff
	.zero		1


	//   ....[114]....
        /*081c*/ 	.word	0x00007610
        /*0820*/ 	.word	0x00000000
        /*0824*/ 	.word	0x00000000
        /*0828*/ 	.short	0x0101
        /*082a*/ 	.byte	0xff
	.zero		1


	//   ....[115]....
        /*082c*/ 	.word	0x00007620
        /*0830*/ 	.word	0x00000004
        /*0834*/ 	.word	0x00000110
        /*0838*/ 	.short	0x010a
        /*083a*/ 	.byte	0xff
	.zero		1


	//   ....[116]....
        /*083c*/ 	.word	0x000076e0
        /*0840*/ 	.word	0x00000004
        /*0844*/ 	.word	0x00000110
        /*0848*/ 	.short	0x010a
        /*084a*/ 	.byte	0xff
	.zero		1


	//   ....[117]....
        /*084c*/ 	.word	0x00007ec0
        /*0850*/ 	.word	0x00000000
        /*0854*/ 	.word	0x00000000
        /*0858*/ 	.short	0x0101
        /*085a*/ 	.byte	0xff
	.zero		1


	//   ....[118]....
        /*085c*/ 	.word	0x00007ee0
        /*0860*/ 	.word	0x00000002
        /*0864*/ 	.word	0x00000110
        /*0868*/ 	.short	0x010a
        /*086a*/ 	.byte	0xff
	.zero		1


	//   ....[119]....
        /*086c*/ 	.word	0x00007f90
        /*0870*/ 	.word	0x00000002
        /*0874*/ 	.word	0x00000110
        /*0878*/ 	.short	0x010a
        /*087a*/ 	.byte	0xff
	.zero		1


	//   ....[120]....
        /*087c*/ 	.word	0x00008760
        /*0880*/ 	.word	0x00000000
        /*0884*/ 	.word	0x00000000
        /*0888*/ 	.short	0x0101
        /*088a*/ 	.byte	0xff
	.zero		1


	//   ....[121]....
        /*088c*/ 	.word	0x00008780
        /*0890*/ 	.word	0x00000003
        /*0894*/ 	.word	0x00000110
        /*0898*/ 	.short	0x010a
        /*089a*/ 	.byte	0xff
	.zero		1


	//   ....[122]....
        /*089c*/ 	.word	0x00008830
        /*08a0*/ 	.word	0x00000003
        /*08a4*/ 	.word	0x00000110
        /*08a8*/ 	.short	0x010a
        /*08aa*/ 	.byte	0xff
	.zero		1


	//   ....[123]....
        /*08ac*/ 	.word	0x00008c40
        /*08b0*/ 	.word	0x000000ff
        /*08b4*/ 	.word	0x00000000
        /*08b8*/ 	.short	0x0101
        /*08ba*/ 	.byte	0x04
	.zero		1


	//   ....[124]....
        /*08bc*/ 	.word	0x00009070
        /*08c0*/ 	.word	0x00000000
        /*08c4*/ 	.word	0x00000000
        /*08c8*/ 	.short	0x0101
        /*08ca*/ 	.byte	0xff
	.zero		1


	//   ....[125]....
        /*08cc*/ 	.word	0x000092f0
        /*08d0*/ 	.word	0x000000ff
        /*08d4*/ 	.word	0x00000000
        /*08d8*/ 	.short	0x0101
        /*08da*/ 	.byte	0x04
	.zero		1


	//   ....[126]....
        /*08dc*/ 	.word	0x00009320
        /*08e0*/ 	.word	0x00000000
        /*08e4*/ 	.word	0x00000088
        /*08e8*/ 	.short	0x010a
        /*08ea*/ 	.byte	0xff
	.zero		1


	//   ....[127]....
        /*08ec*/ 	.word	0x00009380
        /*08f0*/ 	.word	0x00000000
        /*08f4*/ 	.word	0x00000088
        /*08f8*/ 	.short	0x010a
        /*08fa*/ 	.byte	0xff
	.zero		1


	//   ....[128]....
        /*08fc*/ 	.word	0x000093e0
        /*0900*/ 	.word	0x00000000
        /*0904*/ 	.word	0x00000160
        /*0908*/ 	.short	0x010a
        /*090a*/ 	.byte	0xff
	.zero		1


	//   ....[129]....
        /*090c*/ 	.word	0x00009440
        /*0910*/ 	.word	0x00000000
        /*0914*/ 	.word	0x00000000
        /*0918*/ 	.short	0x010a
        /*091a*/ 	.byte	0xff
	.zero		1


	//   ....[130]....
        /*091c*/ 	.word	0x000094a0
        /*0920*/ 	.word	0x00000000
        /*0924*/ 	.word	0x00000000
        /*0928*/ 	.short	0x010a
        /*092a*/ 	.byte	0xff
	.zero		1


	//   ....[131]....
        /*092c*/ 	.word	0x00009500
        /*0930*/ 	.word	0x00000000
        /*0934*/ 	.word	0x00000000
        /*0938*/ 	.short	0x010a
        /*093a*/ 	.byte	0xff
	.zero		1


	//   ....[132]....
        /*093c*/ 	.word	0x00009560
        /*0940*/ 	.word	0x00000000
        /*0944*/ 	.word	0x00000000
        /*0948*/ 	.short	0x010a
        /*094a*/ 	.byte	0xff
	.zero		1


	//   ....[133]....
        /*094c*/ 	.word	0x000095c0
        /*0950*/ 	.word	0x00000000
        /*0954*/ 	.word	0x00000000
        /*0958*/ 	.short	0x010a
        /*095a*/ 	.byte	0xff
	.zero		1


	//   ....[134]....
        /*095c*/ 	.word	0x00009620
        /*0960*/ 	.word	0x00000000
        /*0964*/ 	.word	0x00000000
        /*0968*/ 	.short	0x010a
        /*096a*/ 	.byte	0xff
	.zero		1


	//   ....[135]....
        /*096c*/ 	.word	0x00009680
        /*0970*/ 	.word	0x00000000
        /*0974*/ 	.word	0x00000000
        /*0978*/ 	.short	0x010a
        /*097a*/ 	.byte	0xff
	.zero		1


	//   ....[136]....
        /*097c*/ 	.word	0x000096e0
        /*0980*/ 	.word	0x00000000
        /*0984*/ 	.word	0x00000000
        /*0988*/ 	.short	0x010a
        /*098a*/ 	.byte	0xff
	.zero		1


	//   ....[137]....
        /*098c*/ 	.word	0x00009740
        /*0990*/ 	.word	0x00000000
        /*0994*/ 	.word	0x00000000
        /*0998*/ 	.short	0x010a
        /*099a*/ 	.byte	0xff
	.zero		1


	//   ....[138]....
        /*099c*/ 	.word	0x000097a0
        /*09a0*/ 	.word	0x00000000
        /*09a4*/ 	.word	0x00000000
        /*09a8*/ 	.short	0x010a
        /*09aa*/ 	.byte	0xff
	.zero		1


	//   ....[139]....
        /*09ac*/ 	.word	0x00009800
        /*09b0*/ 	.word	0x00000000
        /*09b4*/ 	.word	0x00000000
        /*09b8*/ 	.short	0x010a
        /*09ba*/ 	.byte	0xff
	.zero		1


	//   ....[140]....
        /*09bc*/ 	.word	0x00009860
        /*09c0*/ 	.word	0x00000000
        /*09c4*/ 	.word	0x00000000
        /*09c8*/ 	.short	0x010a
        /*09ca*/ 	.byte	0xff
	.zero		1


	//   ....[141]....
        /*09cc*/ 	.word	0x000098c0
        /*09d0*/ 	.word	0x00000000
        /*09d4*/ 	.word	0x00000000
        /*09d8*/ 	.short	0x010a
        /*09da*/ 	.byte	0xff
	.zero		1


	//   ....[142]....
        /*09dc*/ 	.word	0x00009920
        /*09e0*/ 	.word	0x00000000
        /*09e4*/ 	.word	0x00000000
        /*09e8*/ 	.short	0x010a
        /*09ea*/ 	.byte	0xff
	.zero		1


	//   ....[143]....
        /*09ec*/ 	.word	0x00009980
        /*09f0*/ 	.word	0x00000000
        /*09f4*/ 	.word	0x00000000
        /*09f8*/ 	.short	0x010a
        /*09fa*/ 	.byte	0xff
	.zero		1


	//   ....[144]....
        /*09fc*/ 	.word	0x000099e0
        /*0a00*/ 	.word	0x00000000
        /*0a04*/ 	.word	0x00000000
        /*0a08*/ 	.short	0x010a
        /*0a0a*/ 	.byte	0xff
	.zero		1


	//   ....[145]....
        /*0a0c*/ 	.word	0x00009a40
        /*0a10*/ 	.word	0x00000004
        /*0a14*/ 	.word	0x00000168
        /*0a18*/ 	.short	0x010a
        /*0a1a*/ 	.byte	0xff
	.zero		1


	//   ....[146]....
        /*0a1c*/ 	.word	0x00009aa0
        /*0a20*/ 	.word	0x00000004
        /*0a24*/ 	.word	0x00000160
        /*0a28*/ 	.short	0x010a
        /*0a2a*/ 	.byte	0xff
	.zero		1


	//   ....[147]....
        /*0a2c*/ 	.word	0x00009b00
        /*0a30*/ 	.word	0x00000000
        /*0a34*/ 	.word	0x00000160
        /*0a38*/ 	.short	0x010a
        /*0a3a*/ 	.byte	0xff
	.zero		1


	//   ....[148]....
        /*0a3c*/ 	.word	0x00009b60
        /*0a40*/ 	.word	0x00000004
        /*0a44*/ 	.word	0x00000180
        /*0a48*/ 	.short	0x010a
        /*0a4a*/ 	.byte	0xff
	.zero		1


	//   ....[149]....
        /*0a4c*/ 	.word	0x00009bc0
        /*0a50*/ 	.word	0x00000000
        /*0a54*/ 	.word	0x00000000
        /*0a58*/ 	.short	0x010a
        /*0a5a*/ 	.byte	0xff
	.zero		1


	//   ....[150]....
        /*0a5c*/ 	.word	0x00009c20
        /*0a60*/ 	.word	0x00000000
        /*0a64*/ 	.word	0x00000000
        /*0a68*/ 	.short	0x010a
        /*0a6a*/ 	.byte	0xff
	.zero		1


	//   ....[151]....
        /*0a6c*/ 	.word	0x00009c80
        /*0a70*/ 	.word	0x00000000
        /*0a74*/ 	.word	0x00000000
        /*0a78*/ 	.short	0x010a
        /*0a7a*/ 	.byte	0xff
	.zero		1


	//   ....[152]....
        /*0a7c*/ 	.word	0x00009ce0
        /*0a80*/ 	.word	0x00000000
        /*0a84*/ 	.word	0x00000160
        /*0a88*/ 	.short	0x010a
        /*0a8a*/ 	.byte	0xff
	.zero		1


	//   ....[153]....
        /*0a8c*/ 	.word	0x00009d40
        /*0a90*/ 	.word	0x00000000
        /*0a94*/ 	.word	0x00000158
        /*0a98*/ 	.short	0x010a
        /*0a9a*/ 	.byte	0xff
	.zero		1


	//   ....[154]....
        /*0a9c*/ 	.word	0x00009da0
        /*0aa0*/ 	.word	0x00000002
        /*0aa4*/ 	.word	0x00000130
        /*0aa8*/ 	.short	0x010a
        /*0aaa*/ 	.byte	0xff
	.zero		1


	//   ....[155]....
        /*0aac*/ 	.word	0x00009e00
        /*0ab0*/ 	.word	0x00000002
        /*0ab4*/ 	.word	0x00000138
        /*0ab8*/ 	.short	0x010a
        /*0aba*/ 	.byte	0xff
	.zero		1


	//   ....[156]....
        /*0abc*/ 	.word	0x00009e60
        /*0ac0*/ 	.word	0x00000002
        /*0ac4*/ 	.word	0x00000140
        /*0ac8*/ 	.short	0x010a
        /*0aca*/ 	.byte	0xff
	.zero		1


	//   ....[157]....
        /*0acc*/ 	.word	0x00009ec0
        /*0ad0*/ 	.word	0x00000000
        /*0ad4*/ 	.word	0x00000148
        /*0ad8*/ 	.short	0x010a
        /*0ada*/ 	.byte	0xff
	.zero		1


	//   ....[158]....
        /*0adc*/ 	.word	0x00009f20
        /*0ae0*/ 	.word	0x00000000
        /*0ae4*/ 	.word	0x00000130
        /*0ae8*/ 	.short	0x010a
        /*0aea*/ 	.byte	0xff
	.zero		1


	//   ....[159]....
        /*0aec*/ 	.word	0x00009f80
        /*0af0*/ 	.word	0x00000000
        /*0af4*/ 	.word	0x00000138
        /*0af8*/ 	.short	0x010a
        /*0afa*/ 	.byte	0xff
	.zero		1


	//   ....[160]....
        /*0afc*/ 	.word	0x00009fe0
        /*0b00*/ 	.word	0x00000000
        /*0b04*/ 	.word	0x00000140
        /*0b08*/ 	.short	0x010a
        /*0b0a*/ 	.byte	0xff
	.zero		1


	//   ....[161]....
        /*0b0c*/ 	.word	0x0000a040
        /*0b10*/ 	.word	0x00000000
        /*0b14*/ 	.word	0x00000160
        /*0b18*/ 	.short	0x010a
        /*0b1a*/ 	.byte	0xff
	.zero		1


	//   ....[162]....
        /*0b1c*/ 	.word	0x0000a0a0
        /*0b20*/ 	.word	0x00000002
        /*0b24*/ 	.word	0x00000110
        /*0b28*/ 	.short	0x010a
        /*0b2a*/ 	.byte	0xff
	.zero		1


	//   ....[163]....
        /*0b2c*/ 	.word	0x0000a0f0
        /*0b30*/ 	.word	0x00000046
        /*0b34*/ 	.word	0x00000170
        /*0b38*/ 	.short	0x010a
        /*0b3a*/ 	.byte	0xff
	.zero		1


	//   ....[164]....
        /*0b3c*/ 	.word	0x0000a140
        /*0b40*/ 	.word	0x00000004
        /*0b44*/ 	.word	0x00000110
        /*0b48*/ 	.short	0x010a
        /*0b4a*/ 	.byte	0xff
	.zero		1


	//   ....[165]....
        /*0b4c*/ 	.word	0x0000a190
        /*0b50*/ 	.word	0x00000002
        /*0b54*/ 	.word	0x00000110
        /*0b58*/ 	.short	0x010a
        /*0b5a*/ 	.byte	0xff
	.zero		1


	//   ....[166]....
        /*0b5c*/ 	.word	0x0000a1e0
        /*0b60*/ 	.word	0x00000003
        /*0b64*/ 	.word	0x00000110
        /*0b68*/ 	.short	0x010a
        /*0b6a*/ 	.byte	0xff
	.zero		1


	//----- nvinfo : EIATTR_NUM_MBARRIERS
	.align		4
.L_47:
        /*0b6c*/ 	.byte	0x03, 0x38
        /*0b6e*/ 	.short	0x0032


	//----- nvinfo : EIATTR_EXIT_INSTR_OFFSETS
	.align		4
        /*0b70*/ 	.byte	0x04, 0x1c
        /*0b72*/ 	.short	(.L_49 - .L_48)


	//   ....[0]....
.L_48:
        /*0b74*/ 	.word	0x000036a0


	//   ....[1]....
        /*0b78*/ 	.word	0x00003950


	//   ....[2]....
        /*0b7c*/ 	.word	0x000039b0


	//   ....[3]....
        /*0b80*/ 	.word	0x00004700


	//   ....[4]....
        /*0b84*/ 	.word	0x00005aa0


	//   ....[5]....
        /*0b88*/ 	.word	0x00005ae0


	//   ....[6]....
        /*0b8c*/ 	.word	0x000091d0


	//   ....[7]....
        /*0b90*/ 	.word	0x00009250


	//   ....[8]....
        /*0b94*/ 	.word	0x00009280


	//   ....[9]....
        /*0b98*/ 	.word	0x00009300


	//----- nvinfo : EIATTR_MAX_THREADS
	.align		4
.L_49:
        /*0b9c*/ 	.byte	0x04, 0x05
        /*0b9e*/ 	.short	(.L_51 - .L_50)
.L_50:
        /*0ba0*/ 	.word	0x00000100
        /*0ba4*/ 	.word	0x00000001
        /*0ba8*/ 	.word	0x00000001


	//----- nvinfo : EIATTR_CRS_STACK_SIZE
	.align		4
.L_51:
        /*0bac*/ 	.byte	0x04, 0x1e
        /*0bae*/ 	.short	(.L_53 - .L_52)
.L_52:
        /*0bb0*/ 	.word	0x00000000


	//----- nvinfo : EIATTR_CBANK_PARAM_SIZE
	.align		4
.L_53:
        /*0bb4*/ 	.byte	0x03, 0x19
        /*0bb6*/ 	.short	0x0900


	//----- nvinfo : EIATTR_PARAM_CBANK
	.align		4
        /*0bb8*/ 	.byte	0x04, 0x0a
        /*0bba*/ 	.short	(.L_55 - .L_54)
	.align		4
.L_54:
        /*0bbc*/ 	.word	index@(.nv.constant0._ZN7cutlass13device_kernelINS_4conv6kernel13ConvUniversalINS1_16ConvProblemShapeILNS1_8OperatorE1ELi3EEENS1_10collective14CollectiveConvINS1_47MainloopSm100TmaUmmaWarpSpecializedImplicitGemmILS5_1ELi17ELi3ELi1ELi2EN4cute5tupleIJNSA_1CILi1EEESD_SD_EEEEENSB_IJNSC_ILi64EEENSC_ILi128EEENSB_IJNSC_ILi32EEEEEEEEENS_10bfloat16_tESL_NSA_8TiledMMAINSA_8MMA_AtomIJNSA_20SM100_MMA_F16BF16_SSISL_SL_fLi64ELi128ELNSA_4UMMA5MajorE0ELSQ_1ELNSP_7ScaleInE0ELSR_0EEEEEENSA_6LayoutISE_NSB_IJNSC_ILi0EEESV_SV_EEEEENSB_IJNSA_10UnderscoreESY_SY_EEEEENS7_6detail27Sm100ImplicitGemmTileTraitsINSA_20SM90_TMA_LOAD_IM2COLENSA_14ComposedLayoutINSA_7SwizzleILi2ELi4ELi3EEENSA_18smem_ptr_flag_bitsILi16EEENSU_INSB_IJNSC_ILi8EEESI_EEENSB_IJSI_SD_EEEEEEEvEENS12_INSA_13SM90_TMA_LOADENS14_INS15_ILi3ELi4ELi3EEES18_NSU_INSB_IJSG_S19_EEENSB_IJSD_SG_EEEEEEEvEEEENS_8epilogue10collective18CollectiveEpilogueINS1N_23Sm100TmaWarpSpecializedILi4ELi2ELi16ELb1ELb0EEEJSK_NSB_IJNSU_ISG_SD_EENSU_ISI_SD_EEEEESL_NSB_IJNSB_IJllllEEESD_SV_EEESL_S1W_NS1N_6fusion15FusionCallbacksIS1R_NS1X_17LinearCombinationISL_fSL_fLNS_15FloatRoundStyleE2EEESK_S1U_JEEENSA_5SM1004TMEM4LOAD26SM100_TMEM_LOAD_16dp256b4xES13_S1D_NSA_17SM75_U32x4_LDSM_NENSA_21SM90_TMA_STORE_IM2COLES1D_NSA_17SM90_U32x4_STSM_NENSA_39AutoVectorizingCopyWithAssumedAlignmentILi128EEEEEEvvEEEEvNT_6ParamsE)
        /*0bc0*/ 	.short	0x0380
        /*0bc2*/ 	.short	0x0900


	//----- nvinfo : EIATTR_SW_WAR
	.align		4
.L_55:
        /*0bc4*/ 	.byte	0x04, 0x36
        /*0bc6*/ 	.short	(.L_57 - .L_56)
.L_56:
        /*0bc8*/ 	.word	0x00000008
.L_57:


//--------------------- .nv.callgraph             --------------------------
	.section	.nv.callgraph,"",@"SHT_CUDA_CALLGRAPH"
	.align	4
	.sectionentsize	8
	.align		4
        /*0000*/ 	.word	0x00000000
	.align		4
        /*0004*/ 	.word	0xffffffff
	.align		4
        /*0008*/ 	.word	index@(_ZN7cutlass13device_kernelINS_4conv6kernel13ConvUniversalINS1_16ConvProblemShapeILNS1_8OperatorE1ELi3EEENS1_10collective14CollectiveConvINS1_47MainloopSm100TmaUmmaWarpSpecializedImplicitGemmILS5_1ELi17ELi3ELi1ELi2EN4cute5tupleIJNSA_1CILi1EEESD_SD_EEEEENSB_IJNSC_ILi64EEENSC_ILi128EEENSB_IJNSC_ILi32EEEEEEEEENS_10bfloat16_tESL_NSA_8TiledMMAINSA_8MMA_AtomIJNSA_20SM100_MMA_F16BF16_SSISL_SL_fLi64ELi128ELNSA_4UMMA5MajorE0ELSQ_1ELNSP_7ScaleInE0ELSR_0EEEEEENSA_6LayoutISE_NSB_IJNSC_ILi0EEESV_SV_EEEEENSB_IJNSA_10UnderscoreESY_SY_EEEEENS7_6detail27Sm100ImplicitGemmTileTraitsINSA_20SM90_TMA_LOAD_IM2COLENSA_14ComposedLayoutINSA_7SwizzleILi2ELi4ELi3EEENSA_18smem_ptr_flag_bitsILi16EEENSU_INSB_IJNSC_ILi8EEESI_EEENSB_IJSI_SD_EEEEEEEvEENS12_INSA_13SM90_TMA_LOADENS14_INS15_ILi3ELi4ELi3EEES18_NSU_INSB_IJSG_S19_EEENSB_IJSD_SG_EEEEEEEvEEEENS_8epilogue10collective18CollectiveEpilogueINS1N_23Sm100TmaWarpSpecializedILi4ELi2ELi16ELb1ELb0EEEJSK_NSB_IJNSU_ISG_SD_EENSU_ISI_SD_EEEEESL_NSB_IJNSB_IJllllEEESD_SV_EEESL_S1W_NS1N_6fusion15FusionCallbacksIS1R_NS1X_17LinearCombinationISL_fSL_fLNS_15FloatRoundStyleE2EEESK_S1U_JEEENSA_5SM1004TMEM4LOAD26SM100_TMEM_LOAD_16dp256b4xES13_S1D_NSA_17SM75_U32x4_LDSM_NENSA_21SM90_TMA_STORE_IM2COLES1D_NSA_17SM90_U32x4_STSM_NENSA_39AutoVectorizingCopyWithAssumedAlignmentILi128EEEEEEvvEEEEvNT_6ParamsE)
	.align		4
        /*000c*/ 	.word	index@(__assertfail)
	.align		4
        /*0010*/ 	.word	0x00000000
	.align		4
        /*0014*/ 	.word	0xfffffffe
	.align		4
        /*0018*/ 	.word	0x00000000
	.align		4
        /*001c*/ 	.word	0xfffffffd
	.align		4
        /*0020*/ 	.word	0x00000000
	.align		4
        /*0024*/ 	.word	0xfffffffc


//--------------------- .nv.constant4             --------------------------
	.section	.nv.constant4,"a",@progbits
	.align	8
	.align		8
.nv.constant4:
        /*0000*/ 	.dword	__assertfail
	.align		8
        /*0008*/ 	.dword	__unnamed_1
	.align		8
        /*0010*/ 	.dword	__unnamed_2
	.align		8
        /*0018*/ 	.dword	_ZN39_INTERNAL_4e79f9e0_4_k_cu_94c2219d_37404cuda3std3__45__cpo5beginE
	.align		8
        /*0020*/ 	.dword	_ZN39_INTERNAL_4e79f9e0_4_k_cu_94c2219d_37404cuda3std3__45__cpo3endE
	.align		8
        /*0028*/ 	.dword	_ZN39_INTERNAL_4e79f9e0_4_k_cu_94c2219d_37404cuda3std3__45__cpo6cbeginE
	.align		8
        /*0030*/ 	.dword	_ZN39_INTERNAL_4e79f9e0_4_k_cu_94c2219d_37404cuda3std3__45__cpo4cendE
	.align		8
        /*0038*/ 	.dword	_ZN39_INTERNAL_4e79f9e0_4_k_cu_94c2219d_37404cuda3std3__441_GLOBAL__N__4e79f9e0_4_k_cu_94c2219d_37406ignoreE
	.align		8
        /*0040*/ 	.dword	_ZN39_INTERNAL_4e79f9e0_4_k_cu_94c2219d_37404cuda3std3__419piecewise_constructE
	.align		8
        /*0048*/ 	.dword	_ZN39_INTERNAL_4e79f9e0_4_k_cu_94c2219d_37404cuda3std3__48in_placeE
	.align		8
        /*0050*/ 	.dword	_ZN39_INTERNAL_4e79f9e0_4_k_cu_94c2219d_37404cuda3std6ranges3__45__cpo4swapE
	.align		8
        /*0058*/ 	.dword	_ZN39_INTERNAL_4e79f9e0_4_k_cu_94c2219d_37404cuda3std6ranges3__45__cpo9iter_moveE
	.align		8
        /*0060*/ 	.dword	_ZN39_INTERNAL_4e79f9e0_4_k_cu_94c2219d_37404cute7productE
	.align		8
        /*0068*/ 	.dword	_ZN39_INTERNAL_4e79f9e0_4_k_cu_94c2219d_37404cute1_E
	.align		8
        /*0070*/ 	.dword	$str$27
	.align		8
        /*0078*/ 	.dword	$str$28
	.align		8
        /*0080*/ 	.dword	$str$29
	.align		8
        /*0088*/ 	.dword	$str$30


//--------------------- .text._ZN7cutlass13device_kernelINS_4conv6kernel13ConvUniversalINS1_16ConvProblemShapeILNS1_8OperatorE1ELi3EEENS1_10collective14CollectiveConvINS1_47MainloopSm100TmaUmmaWarpSpecializedImplicitGemmILS5_1ELi17ELi3ELi1ELi2EN4cute5tupleIJNSA_1CILi1EEESD_SD_EEEEENSB_IJNSC_ILi64EEENSC_ILi128EEENSB_IJNSC_ILi32EEEEEEEEENS_10bfloat16_tESL_NSA_8TiledMMAINSA_8MMA_AtomIJNSA_20SM100_MMA_F16BF16_SSISL_SL_fLi64ELi128ELNSA_4UMMA5MajorE0ELSQ_1ELNSP_7ScaleInE0ELSR_0EEEEEENSA_6LayoutISE_NSB_IJNSC_ILi0EEESV_SV_EEEEENSB_IJNSA_10UnderscoreESY_SY_EEEEENS7_6detail27Sm100ImplicitGemmTileTraitsINSA_20SM90_TMA_LOAD_IM2COLENSA_14ComposedLayoutINSA_7SwizzleILi2ELi4ELi3EEENSA_18smem_ptr_flag_bitsILi16EEENSU_INSB_IJNSC_ILi8EEESI_EEENSB_IJSI_SD_EEEEEEEvEENS12_INSA_13SM90_TMA_LOADENS14_INS15_ILi3ELi4ELi3EEES18_NSU_INSB_IJSG_S19_EEENSB_IJSD_SG_EEEEEEEvEEEENS_8epilogue10collective18CollectiveEpilogueINS1N_23Sm100TmaWarpSpecializedILi4ELi2ELi16ELb1ELb0EEEJSK_NSB_IJNSU_ISG_SD_EENSU_ISI_SD_EEEEESL_NSB_IJNSB_IJllllEEESD_SV_EEESL_S1W_NS1N_6fusion15FusionCallbacksIS1R_NS1X_17LinearCombinationISL_fSL_fLNS_15FloatRoundStyleE2EEESK_S1U_JEEENSA_5SM1004TMEM4LOAD26SM100_TMEM_LOAD_16dp256b4xES13_S1D_NSA_17SM75_U32x4_LDSM_NENSA_21SM90_TMA_STORE_IM2COLES1D_NSA_17SM90_U32x4_STSM_NENSA_39AutoVectorizingCopyWithAssumedAlignmentILi128EEEEEEvvEEEEvNT_6ParamsE --------------------------
	.section	.text._ZN7cutlass13device_kernelINS_4conv6kernel13ConvUniversalINS1_16ConvProblemShapeILNS1_8OperatorE1ELi3EEENS1_10collective14CollectiveConvINS1_47MainloopSm100TmaUmmaWarpSpecializedImplicitGemmILS5_1ELi17ELi3ELi1ELi2EN4cute5tupleIJNSA_1CILi1EEESD_SD_EEEEENSB_IJNSC_ILi64EEENSC_ILi128EEENSB_IJNSC_ILi32EEEEEEEEENS_10bfloat16_tESL_NSA_8TiledMMAINSA_8MMA_AtomIJNSA_20SM100_MMA_F16BF16_SSISL_SL_fLi64ELi128ELNSA_4UMMA5MajorE0ELSQ_1ELNSP_7ScaleInE0ELSR_0EEEEEENSA_6LayoutISE_NSB_IJNSC_ILi0EEESV_SV_EEEEENSB_IJNSA_10UnderscoreESY_SY_EEEEENS7_6detail27Sm100ImplicitGemmTileTraitsINSA_20SM90_TMA_LOAD_IM2COLENSA_14ComposedLayoutINSA_7SwizzleILi2ELi4ELi3EEENSA_18smem_ptr_flag_bitsILi16EEENSU_INSB_IJNSC_ILi8EEESI_EEENSB_IJSI_SD_EEEEEEEvEENS12_INSA_13SM90_TMA_LOADENS14_INS15_ILi3ELi4ELi3EEES18_NSU_INSB_IJSG_S19_EEENSB_IJSD_SG_EEEEEEEvEEEENS_8epilogue10collective18CollectiveEpilogueINS1N_23Sm100TmaWarpSpecializedILi4ELi2ELi16ELb1ELb0EEEJSK_NSB_IJNSU_ISG_SD_EENSU_ISI_SD_EEEEESL_NSB_IJNSB_IJllllEEESD_SV_EEESL_S1W_NS1N_6fusion15FusionCallbacksIS1R_NS1X_17LinearCombinationISL_fSL_fLNS_15FloatRoundStyleE2EEESK_S1U_JEEENSA_5SM1004TMEM4LOAD26SM100_TMEM_LOAD_16dp256b4xES13_S1D_NSA_17SM75_U32x4_LDSM_NENSA_21SM90_TMA_STORE_IM2COLES1D_NSA_17SM90_U32x4_STSM_NENSA_39AutoVectorizingCopyWithAssumedAlignmentILi128EEEEEEvvEEEEvNT_6ParamsE,"ax",@progbits
	.align	128
.text._ZN7cutlass13device_kernelINS_4conv6kernel13ConvUniversalINS1_16ConvProblemShapeILNS1_8OperatorE1ELi3EEENS1_10collective14CollectiveConvINS1_47MainloopSm100TmaUmmaWarpSpecializedImplicitGemmILS5_1ELi17ELi3ELi1ELi2EN4cute5tupleIJNSA_1CILi1EEESD_SD_EEEEENSB_IJNSC_ILi64EEENSC_ILi128EEENSB_IJNSC_ILi32EEEEEEEEENS_10bfloat16_tESL_NSA_8TiledMMAINSA_8MMA_AtomIJNSA_20SM100_MMA_F16BF16_SSISL_SL_fLi64ELi128ELNSA_4UMMA5MajorE0ELSQ_1ELNSP_7ScaleInE0ELSR_0EEEEEENSA_6LayoutISE_NSB_IJNSC_ILi0EEESV_SV_EEEEENSB_IJNSA_10UnderscoreESY_SY_EEEEENS7_6detail27Sm100ImplicitGemmTileTraitsINSA_20SM90_TMA_LOAD_IM2COLENSA_14ComposedLayoutINSA_7SwizzleILi2ELi4ELi3EEENSA_18smem_ptr_flag_bitsILi16EEENSU_INSB_IJNSC_ILi8EEESI_EEENSB_IJSI_SD_EEEEEEEvEENS12_INSA_13SM90_TMA_LOADENS14_INS15_ILi3ELi4ELi3EEES18_NSU_INSB_IJSG_S19_EEENSB_IJSD_SG_EEEEEEEvEEEENS_8epilogue10collective18CollectiveEpilogueINS1N_23Sm100TmaWarpSpecializedILi4ELi2ELi16ELb1ELb0EEEJSK_NSB_IJNSU_ISG_SD_EENSU_ISI_SD_EEEEESL_NSB_IJNSB_IJllllEEESD_SV_EEESL_S1W_NS1N_6fusion15FusionCallbacksIS1R_NS1X_17LinearCombinationISL_fSL_fLNS_15FloatRoundStyleE2EEESK_S1U_JEEENSA_5SM1004TMEM4LOAD26SM100_TMEM_LOAD_16dp256b4xES13_S1D_NSA_17SM75_U32x4_LDSM_NENSA_21SM90_TMA_STORE_IM2COLES1D_NSA_17SM90_U32x4_STSM_NENSA_39AutoVectorizingCopyWithAssumedAlignmentILi128EEEEEEvvEEEEvNT_6ParamsE:
        .type           _ZN7cutlass13device_kernelINS_4conv6kernel13ConvUniversalINS1_16ConvProblemShapeILNS1_8OperatorE1ELi3EEENS1_10collective14CollectiveConvINS1_47MainloopSm100TmaUmmaWarpSpecializedImplicitGemmILS5_1ELi17ELi3ELi1ELi2EN4cute5tupleIJNSA_1CILi1EEESD_SD_EEEEENSB_IJNSC_ILi64EEENSC_ILi128EEENSB_IJNSC_ILi32EEEEEEEEENS_10bfloat16_tESL_NSA_8TiledMMAINSA_8MMA_AtomIJNSA_20SM100_MMA_F16BF16_SSISL_SL_fLi64ELi128ELNSA_4UMMA5MajorE0ELSQ_1ELNSP_7ScaleInE0ELSR_0EEEEEENSA_6LayoutISE_NSB_IJNSC_ILi0EEESV_SV_EEEEENSB_IJNSA_10UnderscoreESY_SY_EEEEENS7_6detail27Sm100ImplicitGemmTileTraitsINSA_20SM90_TMA_LOAD_IM2COLENSA_14ComposedLayoutINSA_7SwizzleILi2ELi4ELi3EEENSA_18smem_ptr_flag_bitsILi16EEENSU_INSB_IJNSC_ILi8EEESI_EEENSB_IJSI_SD_EEEEEEEvEENS12_INSA_13SM90_TMA_LOADENS14_INS15_ILi3ELi4ELi3EEES18_NSU_INSB_IJSG_S19_EEENSB_IJSD_SG_EEEEEEEvEEEENS_8epilogue10collective18CollectiveEpilogueINS1N_23Sm100TmaWarpSpecializedILi4ELi2ELi16ELb1ELb0EEEJSK_NSB_IJNSU_ISG_SD_EENSU_ISI_SD_EEEEESL_NSB_IJNSB_IJllllEEESD_SV_EEESL_S1W_NS1N_6fusion15FusionCallbacksIS1R_NS1X_17LinearCombinationISL_fSL_fLNS_15FloatRoundStyleE2EEESK_S1U_JEEENSA_5SM1004TMEM4LOAD26SM100_TMEM_LOAD_16dp256b4xES13_S1D_NSA_17SM75_U32x4_LDSM_NENSA_21SM90_TMA_STORE_IM2COLES1D_NSA_17SM90_U32x4_STSM_NENSA_39AutoVectorizingCopyWithAssumedAlignmentILi128EEEEEEvvEEEEvNT_6ParamsE,@function
        .size           _ZN7cutlass13device_kernelINS_4conv6kernel13ConvUniversalINS1_16ConvProblemShapeILNS1_8OperatorE1ELi3EEENS1_10collective14CollectiveConvINS1_47MainloopSm100TmaUmmaWarpSpecializedImplicitGemmILS5_1ELi17ELi3ELi1ELi2EN4cute5tupleIJNSA_1CILi1EEESD_SD_EEEEENSB_IJNSC_ILi64EEENSC_ILi128EEENSB_IJNSC_ILi32EEEEEEEEENS_10bfloat16_tESL_NSA_8TiledMMAINSA_8MMA_AtomIJNSA_20SM100_MMA_F16BF16_SSISL_SL_fLi64ELi128ELNSA_4UMMA5MajorE0ELSQ_1ELNSP_7ScaleInE0ELSR_0EEEEEENSA_6LayoutISE_NSB_IJNSC_ILi0EEESV_SV_EEEEENSB_IJNSA_10UnderscoreESY_SY_EEEEENS7_6detail27Sm100ImplicitGemmTileTraitsINSA_20SM90_TMA_LOAD_IM2COLENSA_14ComposedLayoutINSA_7SwizzleILi2ELi4ELi3EEENSA_18smem_ptr_flag_bitsILi16EEENSU_INSB_IJNSC_ILi8EEESI_EEENSB_IJSI_SD_EEEEEEEvEENS12_INSA_13SM90_TMA_LOADENS14_INS15_ILi3ELi4ELi3EEES18_NSU_INSB_IJSG_S19_EEENSB_IJSD_SG_EEEEEEEvEEEENS_8epilogue10collective18CollectiveEpilogueINS1N_23Sm100TmaWarpSpecializedILi4ELi2ELi16ELb1ELb0EEEJSK_NSB_IJNSU_ISG_SD_EENSU_ISI_SD_EEEEESL_NSB_IJNSB_IJllllEEESD_SV_EEESL_S1W_NS1N_6fusion15FusionCallbacksIS1R_NS1X_17LinearCombinationISL_fSL_fLNS_15FloatRoundStyleE2EEESK_S1U_JEEENSA_5SM1004TMEM4LOAD26SM100_TMEM_LOAD_16dp256b4xES13_S1D_NSA_17SM75_U32x4_LDSM_NENSA_21SM90_TMA_STORE_IM2COLES1D_NSA_17SM90_U32x4_STSM_NENSA_39AutoVectorizingCopyWithAssumedAlignmentILi128EEEEEEvvEEEEvNT_6ParamsE,(.L_x_206 - _ZN7cutlass13device_kernelINS_4conv6kernel13ConvUniversalINS1_16ConvProblemShapeILNS1_8OperatorE1ELi3EEENS1_10collective14CollectiveConvINS1_47MainloopSm100TmaUmmaWarpSpecializedImplicitGemmILS5_1ELi17ELi3ELi1ELi2EN4cute5tupleIJNSA_1CILi1EEESD_SD_EEEEENSB_IJNSC_ILi64EEENSC_ILi128EEENSB_IJNSC_ILi32EEEEEEEEENS_10bfloat16_tESL_NSA_8TiledMMAINSA_8MMA_AtomIJNSA_20SM100_MMA_F16BF16_SSISL_SL_fLi64ELi128ELNSA_4UMMA5MajorE0ELSQ_1ELNSP_7ScaleInE0ELSR_0EEEEEENSA_6LayoutISE_NSB_IJNSC_ILi0EEESV_SV_EEEEENSB_IJNSA_10UnderscoreESY_SY_EEEEENS7_6detail27Sm100ImplicitGemmTileTraitsINSA_20SM90_TMA_LOAD_IM2COLENSA_14ComposedLayoutINSA_7SwizzleILi2ELi4ELi3EEENSA_18smem_ptr_flag_bitsILi16EEENSU_INSB_IJNSC_ILi8EEESI_EEENSB_IJSI_SD_EEEEEEEvEENS12_INSA_13SM90_TMA_LOADENS14_INS15_ILi3ELi4ELi3EEES18_NSU_INSB_IJSG_S19_EEENSB_IJSD_SG_EEEEEEEvEEEENS_8epilogue10collective18CollectiveEpilogueINS1N_23Sm100TmaWarpSpecializedILi4ELi2ELi16ELb1ELb0EEEJSK_NSB_IJNSU_ISG_SD_EENSU_ISI_SD_EEEEESL_NSB_IJNSB_IJllllEEESD_SV_EEESL_S1W_NS1N_6fusion15FusionCallbacksIS1R_NS1X_17LinearCombinationISL_fSL_fLNS_15FloatRoundStyleE2EEESK_S1U_JEEENSA_5SM1004TMEM4LOAD26SM100_TMEM_LOAD_16dp256b4xES13_S1D_NSA_17SM75_U32x4_LDSM_NENSA_21SM90_TMA_STORE_IM2COLES1D_NSA_17SM90_U32x4_STSM_NENSA_39AutoVectorizingCopyWithAssumedAlignmentILi128EEEEEEvvEEEEvNT_6ParamsE)
        .other          _ZN7cutlass13device_kernelINS_4conv6kernel13ConvUniversalINS1_16ConvProblemShapeILNS1_8OperatorE1ELi3EEENS1_10collective14CollectiveConvINS1_47MainloopSm100TmaUmmaWarpSpecializedImplicitGemmILS5_1ELi17ELi3ELi1ELi2EN4cute5tupleIJNSA_1CILi1EEESD_SD_EEEEENSB_IJNSC_ILi64EEENSC_ILi128EEENSB_IJNSC_ILi32EEEEEEEEENS_10bfloat16_tESL_NSA_8TiledMMAINSA_8MMA_AtomIJNSA_20SM100_MMA_F16BF16_SSISL_SL_fLi64ELi128ELNSA_4UMMA5MajorE0ELSQ_1ELNSP_7ScaleInE0ELSR_0EEEEEENSA_6LayoutISE_NSB_IJNSC_ILi0EEESV_SV_EEEEENSB_IJNSA_10UnderscoreESY_SY_EEEEENS7_6detail27Sm100ImplicitGemmTileTraitsINSA_20SM90_TMA_LOAD_IM2COLENSA_14ComposedLayoutINSA_7SwizzleILi2ELi4ELi3EEENSA_18smem_ptr_flag_bitsILi16EEENSU_INSB_IJNSC_ILi8EEESI_EEENSB_IJSI_SD_EEEEEEEvEENS12_INSA_13SM90_TMA_LOADENS14_INS15_ILi3ELi4ELi3EEES18_NSU_INSB_IJSG_S19_EEENSB_IJSD_SG_EEEEEEEvEEEENS_8epilogue10collective18CollectiveEpilogueINS1N_23Sm100TmaWarpSpecializedILi4ELi2ELi16ELb1ELb0EEEJSK_NSB_IJNSU_ISG_SD_EENSU_ISI_SD_EEEEESL_NSB_IJNSB_IJllllEEESD_SV_EEESL_S1W_NS1N_6fusion15FusionCallbacksIS1R_NS1X_17LinearCombinationISL_fSL_fLNS_15FloatRoundStyleE2EEESK_S1U_JEEENSA_5SM1004TMEM4LOAD26SM100_TMEM_LOAD_16dp256b4xES13_S1D_NSA_17SM75_U32x4_LDSM_NENSA_21SM90_TMA_STORE_IM2COLES1D_NSA_17SM90_U32x4_STSM_NENSA_39AutoVectorizingCopyWithAssumedAlignmentILi128EEEEEEvvEEEEvNT_6ParamsE,@"STO_CUDA_ENTRY STV_DEFAULT"
_ZN7cutlass13device_kernelINS_4conv6kernel13ConvUniversalINS1_16ConvProblemShapeILNS1_8OperatorE1ELi3EEENS1_10collective14CollectiveConvINS1_47MainloopSm100TmaUmmaWarpSpecializedImplicitGemmILS5_1ELi17ELi3ELi1ELi2EN4cute5tupleIJNSA_1CILi1EEESD_SD_EEEEENSB_IJNSC_ILi64EEENSC_ILi128EEENSB_IJNSC_ILi32EEEEEEEEENS_10bfloat16_tESL_NSA_8TiledMMAINSA_8MMA_AtomIJNSA_20SM100_MMA_F16BF16_SSISL_SL_fLi64ELi128ELNSA_4UMMA5MajorE0ELSQ_1ELNSP_7ScaleInE0ELSR_0EEEEEENSA_6LayoutISE_NSB_IJNSC_ILi0EEESV_SV_EEEEENSB_IJNSA_10UnderscoreESY_SY_EEEEENS7_6detail27Sm100ImplicitGemmTileTraitsINSA_20SM90_TMA_LOAD_IM2COLENSA_14ComposedLayoutINSA_7SwizzleILi2ELi4ELi3EEENSA_18smem_ptr_flag_bitsILi16EEENSU_INSB_IJNSC_ILi8EEESI_EEENSB_IJSI_SD_EEEEEEEvEENS12_INSA_13SM90_TMA_LOADENS14_INS15_ILi3ELi4ELi3EEES18_NSU_INSB_IJSG_S19_EEENSB_IJSD_SG_EEEEEEEvEEEENS_8epilogue10collective18CollectiveEpilogueINS1N_23Sm100TmaWarpSpecializedILi4ELi2ELi16ELb1ELb0EEEJSK_NSB_IJNSU_ISG_SD_EENSU_ISI_SD_EEEEESL_NSB_IJNSB_IJllllEEESD_SV_EEESL_S1W_NS1N_6fusion15FusionCallbacksIS1R_NS1X_17LinearCombinationISL_fSL_fLNS_15FloatRoundStyleE2EEESK_S1U_JEEENSA_5SM1004TMEM4LOAD26SM100_TMEM_LOAD_16dp256b4xES13_S1D_NSA_17SM75_U32x4_LDSM_NENSA_21SM90_TMA_STORE_IM2COLES1D_NSA_17SM90_U32x4_STSM_NENSA_39AutoVectorizingCopyWithAssumedAlignmentILi128EEEEEEvvEEEEvNT_6ParamsE:
[----:B------:R-:W1:Y:S01]  /*0000*/  LDC R1, c[0x0][0x37c] ;  /* 0x0000df00ff017b82 */ /* 0x000e620000000800 */
[----:B------:R-:W2:Y:S01]  /*0010*/  S2R R50, SR_TID.X ;  /* 0x0000000000327919 */ /* 0x000ea20000002100 */
[----:B------:R-:W3:Y:S01]  /*0020*/  LDCU.64 UR8, c[0x0][0x990] ;  /* 0x00013200ff0877ac */ /* 0x000ee20008000a00 */
[----:B-1----:R-:W-:Y:S01]  /*0030*/  VIADD R1, R1, 0xfffffff8 ;  /* 0xfffffff801017836 */ /* 0x002fe20000000000 */
[----:B------:R-:W-:Y:S02]  /*0040*/  PRMT R51, RZ, 0x7610, R51 ;  /* 0x00007610ff337816 */ /* 0x000fe40000000033 */
[----:B------:R-:W-:Y:S01]  /*0050*/  ELECT P3, URZ, PT ;  /* 0x0000000000ff782f */ /* 0x000fe20003860000 */
[----:B---3--:R-:W-:-:S04]  /*0060*/  UISETP.NE.U32.AND UP0, UPT, UR8, URZ, UPT ;  /* 0x000000ff0800728c */ /* 0x008fc8000bf05070 */
[----:B------:R-:W-:Y:S01]  /*0070*/  UISETP.NE.AND.EX UP0, UPT, UR9, URZ, UPT, UP0 ;  /* 0x000000ff0900728c */ /* 0x000fe2000bf05300 */
[----:B--2---:R-:W-:-:S05]  /*0080*/  SHF.R.U32.HI R52, RZ, 0x5, R50 ;  /* 0x00000005ff347819 */ /* 0x004fca0000011632 */
[----:B------:R-:W1:Y:S02]  /*0090*/  SHFL.IDX PT, R0, R52, RZ, 0x1f ;  /* 0x00001fff34007589 */ /* 0x000e6400000e0000 */
[----:B-1----:R-:W-:Y:S01]  /*00a0*/  R2UR UR18, R0 ;  /* 0x00000000001272ca */ /* 0x002fe200000e0000 */
[----:B------:R-:W-:-:S14]  /*00b0*/  BRA.U UP0, `(.L_x_0) ;  /* 0x0000000100307547 */ /* 0x000fdc000b800000 */
[----:B------:R-:W1:Y:S02]  /*00c0*/  LDCU.64 UR4, c[0x0][0x988] ;  /* 0x00013100ff0477ac */ /* 0x000e640008000a00 */
[----:B-1----:R-:W-:-:S04]  /*00d0*/  UISETP.NE.U32.AND UP0, UPT, UR4, URZ, UPT ;  /* 0x000000ff0400728c */ /* 0x002fc8000bf05070 */
[----:B------:R-:W-:-:S09]  /*00e0*/  UISETP.NE.AND.EX UP0, UPT, UR5, URZ, UPT, UP0 ;  /* 0x000000ff0500728c */ /* 0x000fd2000bf05300 */
[----:B------:R-:W-:Y:S05]  /*00f0*/  BRA.U !UP0, `(.L_x_1) ;  /* 0x0000000108147547 */ /* 0x000fea000b800000 */
[----:B------:R-:W1:Y:S01]  /*0100*/  LDC.64 R2, c[0x0][0x988] ;  /* 0x00026200ff027b82 */ /* 0x000e620000000a00 */
[----:B------:R-:W1:Y:S02]  /*0110*/  LDCU.64 UR4, c[0x0][0x358] ;  /* 0x00006b00ff0477ac */ /* 0x000e640008000a00 */
[----:B-1----:R1:W5:Y:S01]  /*0120*/  LDG.E R27, desc[UR4][R2.64] ;  /* 0x00000004021b7981 */ /* 0x002362000c1e1900 */
[----:B------:R-:W-:Y:S01]  /*0130*/  HFMA2 R51, -RZ, RZ, 0, 5.9604644775390625e-08 ;  /* 0x00000001ff337431 */ /* 0x000fe200000001ff */
[----:B------:R-:W-:Y:S05]  /*0140*/  BRA `(.L_x_0) ;  /* 0x00000000000c7947 */ /* 0x000fea0003800000 */
.L_x_1:
[----:B------:R-:W1:Y:S01]  /*0150*/  LDCU UR4, c[0x0][0x980] ;  /* 0x00013000ff0477ac */ /* 0x000e620008000800 */
[----:B------:R-:W-:Y:S01]  /*0160*/  HFMA2 R51, -RZ, RZ, 0, 5.9604644775390625e-08 ;  /* 0x00000001ff337431 */ /* 0x000fe200000001ff */
[----:B-1----:R-:W-:-:S07]  /*0170*/  MOV R27, UR4 ;  /* 0x00000004001b7c02 */ /* 0x002fce0008000f00 */
.L_x_0:
[----:B------:R-:W2:Y:S02]  /*0180*/  LDCU.64 UR4, c[0x0][0x9b0] ;  /* 0x00013600ff0477ac */ /* 0x000ea40008000a00 */
[----:B--2---:R-:W-:-:S04]  /*0190*/  UISETP.NE.U32.AND UP0, UPT, UR4, URZ, UPT ;  /* 0x000000ff0400728c */ /* 0x004fc8000bf05070 */
[----:B------:R-:W-:-:S09]  /*01a0*/  UISETP.NE.AND.EX UP0, UPT, UR5, URZ, UPT, UP0 ;  /* 0x000000ff0500728c */ /* 0x000fd2000bf05300 */
[----:B------:R-:W-:Y:S05]  /*01b0*/  BRA.U UP0, `(.L_x_2) ;  /* 0x0000000100287547 */ /* 0x000fea000b800000 */
[----:B------:R-:W2:Y:S02]  /*01c0*/  LDCU.64 UR4, c[0x0][0x9a8] ;  /* 0x00013500ff0477ac */ /* 0x000ea40008000a00 */
[----:B--2---:R-:W-:-:S04]  /*01d0*/  UISETP.NE.U32.AND UP0, UPT, UR4, URZ, UPT ;  /* 0x000000ff0400728c */ /* 0x004fc8000bf05070 */
[----:B------:R-:W-:-:S09]  /*01e0*/  UISETP.NE.AND.EX UP0, UPT, UR5, URZ, UPT, UP0 ;  /* 0x000000ff0500728c */ /* 0x000fd2000bf05300 */
[----:B------:R-:W-:Y:S05]  /*01f0*/  BRA.U !UP0, `(.L_x_3) ;  /* 0x0000000108107547 */ /* 0x000fea000b800000 */
[----:B------:R-:W2:Y:S01]  /*0200*/  LDC.64 R24, c[0x0][0x9a8] ;  /* 0x00026a00ff187b82 */ /* 0x000ea20000000a00 */
[----:B------:R-:W2:Y:S02]  /*0210*/  LDCU.64 UR4, c[0x0][0x358] ;  /* 0x00006b00ff0477ac */ /* 0x000ea40008000a00 */
[----:B--2---:R2:W5:Y:S01]  /*0220*/  LDG.E R24, desc[UR4][R24.64] ;  /* 0x0000000418187981 */ /* 0x004562000c1e1900 */
[----:B------:R-:W-:Y:S05]  /*0230*/  BRA `(.L_x_2) ;  /* 0x0000000000087947 */ /* 0x000fea0003800000 */
.L_x_3:
[----:B------:R-:W2:Y:S02]  /*0240*/  LDCU UR4, c[0x0][0x9a0] ;  /* 0x00013400ff0477ac */ /* 0x000ea40008000800 */
[----:B--2---:R-:W-:Y:S02]  /*0250*/  MOV R24, UR4 ;  /* 0x0000000400187c02 */ /* 0x004fe40008000f00 */
.L_x_2:
[----:B------:R-:W-:Y:S01]  /*0260*/  IMAD.U32 R0, RZ, RZ, UR18 ;  /* 0x00000012ff007e24 */ /* 0x000fe2000f8e00ff */
[----:B------:R-:W-:Y:S04]  /*0270*/  BSSY.RECONVERGENT B0, `(.L_x_4) ;  /* 0x000000c000007945 */ /* 0x000fe80003800200 */
[C---:B------:R-:W-:Y:S02]  /*0280*/  ISETP.NE.OR P1, PT, R0.reuse, 0x1, !P3 ;  /* 0x000000010000780c */ /* 0x040fe40005f25670 */
[----:B------:R-:W-:-:S11]  /*0290*/  ISETP.NE.OR P0, PT, R0, 0x3, !P3 ;  /* 0x000000030000780c */ /* 0x000fd60005f05670 */
[----:B------:R-:W-:Y:S05]  /*02a0*/  @P1 BRA `(.L_x_5) ;  /* 0x0000000000201947 */ /* 0x000fea0003800000 */
[----:B------:R-:W3:Y:S02]  /*02b0*/  LDCU.64 UR4, c[0x0][0x348] ;  /* 0x00006900ff0477ac */ /* 0x000ee40008000a00 */
[----:B---3--:R-:W-:Y:S02]  /*02c0*/  UIADD3 UR6, UP1, UPT, UR4, 0x80, URZ ;  /* 0x0000008004067890 */ /* 0x008fe4000ff3e0ff */
[----:B------:R-:W-:Y:S02]  /*02d0*/  UIADD3 UR4, UP0, UPT, UR4, 0x200, URZ ;  /* 0x0000020004047890 */ /* 0x000fe4000ff1e0ff */
[----:B------:R-:W-:Y:S02]  /*02e0*/  UIADD3.X UR7, UPT, UPT, URZ, UR5, URZ, UP1, !UPT ;  /* 0x00000005ff077290 */ /* 0x000fe40008ffe4ff */
[----:B------:R-:W-:-:S07]  /*02f0*/  UIADD3.X UR5, UPT, UPT, URZ, UR5, URZ, UP0, !UPT ;  /* 0x00000005ff057290 */ /* 0x000fce00087fe4ff */
[----:B------:R3:W-:Y:S02]  /*0300*/  UTMACCTL.PF [UR6] ;  /* 0x00000000060079b9 */ /* 0x0007e40008040000 */
[----:B------:R3:W-:Y:S02]  /*0310*/  UTMACCTL.PF [UR4] ;  /* 0x00000000040079b9 */ /* 0x0007e40008040000 */
[----:B---3--:R-:W-:Y:S01]  /*0320*/  NOP ;  /* 0x0000000000007918 */ /* 0x008fe20000000000 */
.L_x_5:
[----:B------:R-:W-:Y:S05]  /*0330*/  BSYNC.RECONVERGENT B0 ;  /* 0x0000000000007941 */ /* 0x000fea0003800200 */
.L_x_4:
[----:B------:R-:W-:Y:S04]  /*0340*/  BSSY.RECONVERGENT B0, `(.L_x_6) ;  /* 0x000000a000007945 */ /* 0x000fe80003800200 */
        /* <DEDUP_REMOVED lines=9> */
.L_x_7:
[----:B------:R-:W-:Y:S05]  /*03e0*/  BSYNC.RECONVERGENT B0 ;  /* 0x0000000000007941 */ /* 0x000fea0003800200 */
.L_x_6:
[----:B------:R-:W3:Y:S01]  /*03f0*/  LDCU.64 UR4, c[0x0][0x988] ;  /* 0x00013100ff0477ac */ /* 0x000ee20008000a00 */
[----:B------:R-:W-:Y:S02]  /*0400*/  UISETP.EQ.U32.AND UP2, UPT, UR8, URZ, UPT ;  /* 0x000000ff0800728c */ /* 0x000fe4000bf42070 */
[----:B------:R-:W-:Y:S02]  /*0410*/  UPLOP3.LUT UP3, UPT, UPT, UPT, UPT, 0x80, 0x8 ;  /* 0x000000000008789c */ /* 0x000fe40003f6f070 */
[----:B---3--:R-:W-:-:S04]  /*0420*/  UISETP.NE.U32.AND UP0, UPT, UR4, URZ, UPT ;  /* 0x000000ff0400728c */ /* 0x008fc8000bf05070 */
[----:B------:R-:W-:-:S04]  /*0430*/  UISETP.NE.AND.EX UP1, UPT, UR5, URZ, UPT, UP0 ;  /* 0x000000ff0500728c */ /* 0x000fc8000bf25300 */
[----:B------:R-:W-:-:S04]  /*0440*/  UISETP.EQ.OR.EX UP4, UPT, UR9, URZ, !UP1, UP2 ;  /* 0x000000ff0900728c */ /* 0x000fc8000cf82720 */
[----:B------:R-:W-:-:S06]  /*0450*/  UP2UR UR4, UPR, URZ, 0x10 ;  /* 0x00000010ff047883 */ /* 0x000fcc0008000000 */
[----:B------:R-:W-:Y:S01]  /*0460*/  MOV R59, UR4 ;  /* 0x00000004003b7c02 */ /* 0x000fe20008000f00 */
[----:B------:R-:W-:Y:S06]  /*0470*/  BRA.U !UP4, `(.L_x_8) ;  /* 0x000000010c207547 */ /* 0x000fec000b800000 */
[----:B------:R-:W-:Y:S01]  /*0480*/  UISETP.NE.U32.AND UP2, UPT, UR8, URZ, UPT ;  /* 0x000000ff0800728c */ /* 0x000fe2000bf45070 */
[----:B-----5:R-:W-:Y:S01]  /*0490*/  FSETP.NEU.AND P0, PT, R27, RZ, PT ;  /* 0x000000ff1b00720b */ /* 0x020fe20003f0d000 */
[----:B------:R-:W-:Y:S02]  /*04a0*/  USEL UR4, URZ, 0xffffffff, UP1 ;  /* 0xffffffffff047887 */ /* 0x000fe40008800000 */
[----:B------:R-:W-:-:S10]  /*04b0*/  UISETP.NE.AND.EX UP2, UPT, UR9, URZ, UPT, UP2 ;  /* 0x000000ff0900728c */ /* 0x000fd4000bf45320 */
[----:B------:R-:W-:Y:S01]  /*04c0*/  VOTEU.ANY UP0, P0 ;  /* 0x0000000000ff7886 */ /* 0x000fe20000000100 */
[----:B------:R-:W-:-:S04]  /*04d0*/  @!UP2 USEL UR4, URZ, 0xffffffff, UP0 ;  /* 0xffffffffff04a887 */ /* 0x000fc80008000000 */
[----:B------:R-:W-:-:S04]  /*04e0*/  ULOP3.LUT UR4, UR4, 0x1, URZ, 0xc0, !UPT ;  /* 0x0000000104047892 */ /* 0x000fc8000f8ec0ff */
[----:B------:R-:W-:-:S11]  /*04f0*/  UISETP.NE.U32.AND UP3, UPT, UR4, 0x1, UPT ;  /* 0x000000010400788c */ /* 0x000fd6000bf65070 */
.L_x_8:
[----:B-1----:R-:W1:Y:S01]  /*0500*/  SHFL.IDX PT, R2, R52, RZ, 0x1f ;  /* 0x00001fff34027589 */ /* 0x002e6200000e0000 */
[----:B------:R-:W-:-:S04]  /*0510*/  UISETP.NE.AND UP0, UPT, UR18, 0x2, UPT ;  /* 0x000000021200788c */ /* 0x000fc8000bf05270 */
[----:B------:R-:W-:Y:S01]  /*0520*/  USEL UR56, URZ, 0x1, UP0 ;  /* 0x00000001ff387887 */ /* 0x000fe20008000000 */
[----:B-1----:R-:W-:-:S13]  /*0530*/  ISETP.NE.AND P0, PT, R2, RZ, PT ;  /* 0x000000ff0200720c */ /* 0x002fda0003f05270 */
[----:B------:R-:W-:Y:S05]  /*0540*/  @P0 BRA `(.L_x_9) ;  /* 0x0000000000bc0947 */ /* 0x000fea0003800000 */
[----:B------:R-:W-:Y:S01]  /*0550*/  ELECT P0, URZ, PT ;  /* 0x0000000000ff782f */ /* 0x000fe20003800000 */
[----:B------:R-:W-:-:S12]  /*0560*/  BSSY.RECONVERGENT B0, `(.L_x_9) ;  /* 0x000002d000007945 */ /* 0x000fd80003800200 */
[----:B------:R-:W-:Y:S05]  /*0570*/  @!P0 BRA `(.L_x_10) ;  /* 0x0000000000ac8947 */ /* 0x000fea0003800000 */
[----:B------:R-:W1:Y:S01]  /*0580*/  S2UR UR4, SR_CgaCtaId ;  /* 0x00000000000479c3 */ /* 0x000e620000008800 */
[----:B------:R-:W-:Y:S01]  /*0590*/  UMOV UR5, 0x400 ;  /* 0x0000040000057882 */ /* 0x000fe20000000000 */
[----:B------:R-:W-:Y:S02]  /*05a0*/  UMOV UR6, 0x1 ;  /* 0x0000000100067882 */ /* 0x000fe40000000000 */
[----:B------:R-:W-:-:S04]  /*05b0*/  UIADD3 UR6, UPT, UPT, -UR6, 0x100000, URZ ;  /* 0x0010000006067890 */ /* 0x000fc8000fffe1ff */
[----:B------:R-:W-:Y:S02]  /*05c0*/  USHF.L.U32 UR7, UR6, 0xb, URZ ;  /* 0x0000000b06077899 */ /* 0x000fe400080006ff */
[----:B------:R-:W-:Y:S02]  /*05d0*/  USHF.L.U32 UR6, UR6, 0x1, URZ ;  /* 0x0000000106067899 */ /* 0x000fe400080006ff */
[----:B-1----:R-:W-:Y:S01]  /*05e0*/  ULEA UR4, UR4, UR5, 0x18 ;  /* 0x0000000504047291 */ /* 0x002fe2000f8ec0ff */
[----:B------:R-:W1:Y:S11]  /*05f0*/  FENCE.VIEW.ASYNC.S ;  /* 0x00000000000073c6 */ /* 0x000e760000000000 */
[----:B-1----:R1:W3:Y:S01]  /*0600*/  SYNCS.EXCH.64 URZ, [UR4], UR6 ;  /* 0x0000000604ff75b2 */ /* 0x0022e20008000100 */
[----:B------:R1:W4:Y:S01]  /*0610*/  SYNCS.EXCH.64 URZ, [UR4+0x88], UR6 ;  /* 0x0000880604ff75b2 */ /* 0x0003220008000100 */
[----:B------:R1:W1:Y:S01]  /*0620*/  SYNCS.EXCH.64 URZ, [UR4+0x8], UR6 ;  /* 0x0000080604ff75b2 */ /* 0x0002620008000100 */
        /* <DEDUP_REMOVED lines=31> */
[----:B---34-:R-:W-:Y:S01]  /*0820*/  NOP ;  /* 0x0000000000007918 */ /* 0x018fe20000000000 */
.L_x_10:
[----:B-1----:R-:W-:Y:S05]  /*0830*/  BSYNC.RECONVERGENT B0 ;  /* 0x0000000000007941 */ /* 0x002fea0003800200 */
.L_x_9:
[----:B------:R-:W1:Y:S01]  /*0840*/  SHFL.IDX PT, R2, R52, RZ, 0x1f ;  /* 0x00001fff34027589 */ /* 0x000e6200000e0000 */
[----:B------:R-:W-:Y:S01]  /*0850*/  NOP ;  /* 0x0000000000007918 */ /* 0x000fe20000000000 */
[----:B-1----:R-:W-:-:S13]  /*0860*/  ISETP.NE.AND P0, PT, R2, 0x1, PT ;  /* 0x000000010200780c */ /* 0x002fda0003f05270 */
[----:B------:R-:W-:Y:S05]  /*0870*/  @P0 BRA `(.L_x_11) ;  /* 0x0000000000580947 */ /* 0x000fea0003800000 */
[----:B------:R-:W1:Y:S01]  /*0880*/  S2UR UR4, SR_CgaCtaId ;  /* 0x00000000000479c3 */ /* 0x000e620000008800 */
[----:B------:R-:W-:Y:S01]  /*0890*/  UMOV UR5, 0x400 ;  /* 0x0000040000057882 */ /* 0x000fe20000000000 */
[----:B------:R-:W-:Y:S01]  /*08a0*/  UMOV UR8, 0x20 ;  /* 0x0000002000087882 */ /* 0x000fe20000000000 */
[----:B------:R-:W-:Y:S01]  /*08b0*/  UMOV UR6, 0x80 ;  /* 0x0000008000067882 */ /* 0x000fe20000000000 */
[----:B------:R-:W-:-:S04]  /*08c0*/  UIADD3 UR8, UPT, UPT, -UR8, 0x100000, URZ ;  /* 0x0010000008087890 */ /* 0x000fc8000fffe1ff */
[----:B------:R-:W-:Y:S02]  /*08d0*/  USHF.L.U32 UR9, UR8, 0xb, URZ ;  /* 0x0000000b08097899 */ /* 0x000fe400080006ff */
[----:B------:R-:W-:Y:S02]  /*08e0*/  USHF.L.U32 UR8, UR8, 0x1, URZ ;  /* 0x0000000108087899 */ /* 0x000fe400080006ff */
[----:B------:R-:W-:-:S04]  /*08f0*/  UIADD3 UR6, UPT, UPT, -UR6, 0x100000, URZ ;  /* 0x0010000006067890 */ /* 0x000fc8000fffe1ff */
[----:B------:R-:W-:Y:S02]  /*0900*/  USHF.L.U32 UR7, UR6, 0xb, URZ ;  /* 0x0000000b06077899 */ /* 0x000fe400080006ff */
[----:B------:R-:W-:Y:S01]  /*0910*/  USHF.L.U32 UR6, UR6, 0x1, URZ ;  /* 0x0000000106067899 */ /* 0x000fe200080006ff */
[----:B------:R-:W-:Y:S01]  /*0920*/  ELECT P0, URZ, PT ;  /* 0x0000000000ff782f */ /* 0x000fe20003800000 */
[----:B-1----:R-:W-:Y:S01]  /*0930*/  ULEA UR4, UR4, UR5, 0x18 ;  /* 0x0000000504047291 */ /* 0x002fe2000f8ec0ff */
[----:B------:R-:W1:Y:S11]  /*0940*/  FENCE.VIEW.ASYNC.S ;  /* 0x00000000000073c6 */ /* 0x000e760000000000 */
[----:B-1----:R1:W3:Y:S01]  /*0950*/  SYNCS.EXCH.64 URZ, [UR4+0x110], UR8 ;  /* 0x0001100804ff75b2 */ /* 0x0022e20008000100 */
[----:B------:R1:W4:Y:S01]  /*0960*/  SYNCS.EXCH.64 URZ, [UR4+0x130], UR6 ;  /* 0x0001300604ff75b2 */ /* 0x0003220008000100 */
[----:B------:R1:W1:Y:S01]  /*0970*/  SYNCS.EXCH.64 URZ, [UR4+0x118], UR8 ;  /* 0x0001180804ff75b2 */ /* 0x0002620008000100 */
[----:B------:R1:W1:Y:S01]  /*0980*/  SYNCS.EXCH.64 URZ, [UR4+0x138], UR6 ;  /* 0x0001380604ff75b2 */ /* 0x0002620008000100 */
[----:B------:R1:W1:Y:S01]  /*0990*/  SYNCS.EXCH.64 URZ, [UR4+0x120], UR8 ;  /* 0x0001200804ff75b2 */ /* 0x0002620008000100 */
[----:B------:R1:W1:Y:S01]  /*09a0*/  SYNCS.EXCH.64 URZ, [UR4+0x140], UR6 ;  /* 0x0001400604ff75b2 */ /* 0x0002620008000100 */
[----:B------:R1:W1:Y:S01]  /*09b0*/  SYNCS.EXCH.64 URZ, [UR4+0x128], UR8 ;  /* 0x0001280804ff75b2 */ /* 0x0002620008000100 */
[----:B------:R1:W1:Y:S01]  /*09c0*/  SYNCS.EXCH.64 URZ, [UR4+0x148], UR6 ;  /* 0x0001480604ff75b2 */ /* 0x0002620008000100 */
[----:B------:R-:W-:Y:S01]  /*09d0*/  NOP ;  /* 0x0000000000007918 */ /* 0x000fe20000000000 */
.L_x_11:
[----:B------:R-:W2:Y:S01]  /*09e0*/  SHFL.IDX PT, R2, R52, RZ, 0x1f ;  /* 0x00001fff34027589 */ /* 0x000ea200000e0000 */
[----:B------:R-:W-:Y:S01]  /*09f0*/  NOP ;  /* 0x0000000000007918 */ /* 0x000fe20000000000 */
[----:B--2---:R-:W-:-:S13]  /*0a00*/  ISETP.NE.AND P0, PT, R2, 0x3, PT ;  /* 0x000000030200780c */ /* 0x004fda0003f05270 */
[----:B------:R-:W-:Y:S05]  /*0a10*/  @P0 BRA `(.L_x_12) ;  /* 0x0000000000300947 */ /* 0x000fea0003800000 */
[----:B-1----:R-:W1:Y:S01]  /*0a20*/  S2UR UR4, SR_CgaCtaId ;  /* 0x00000000000479c3 */ /* 0x002e620000008800 */
[----:B------:R-:W-:Y:S01]  /*0a30*/  UMOV UR6, 0x400 ;  /* 0x0000040000067882 */ /* 0x000fe20000000000 */
[----:B------:R-:W-:Y:S01]  /*0a40*/  UMOV UR5, 0x20 ;  /* 0x0000002000057882 */ /* 0x000fe20000000000 */
[----:B------:R-:W-:Y:S01]  /*0a50*/  ELECT P0, URZ, PT ;  /* 0x0000000000ff782f */ /* 0x000fe20003800000 */
[----:B-1----:R-:W-:Y:S02]  /*0a60*/  ULEA UR6, UR4, UR6, 0x18 ;  /* 0x0000000604067291 */ /* 0x002fe4000f8ec0ff */
[----:B------:R-:W-:-:S04]  /*0a70*/  UIADD3 UR4, UPT, UPT, -UR5, 0x100000, URZ ;  /* 0x0010000005047890 */ /* 0x000fc8000fffe1ff */
[----:B------:R-:W-:Y:S02]  /*0a80*/  USHF.L.U32 UR5, UR4, 0xb, URZ ;  /* 0x0000000b04057899 */ /* 0x000fe400080006ff */
[----:B------:R-:W-:Y:S01]  /*0a90*/  USHF.L.U32 UR4, UR4, 0x1, URZ ;  /* 0x0000000104047899 */ /* 0x000fe200080006ff */
[----:B------:R-:W1:Y:S11]  /*0aa0*/  FENCE.VIEW.ASYNC.S ;  /* 0x00000000000073c6 */ /* 0x000e760000000000 */
[----:B-1----:R2:W1:Y:S01]  /*0ab0*/  SYNCS.EXCH.64 URZ, [UR6+0x150], UR4 ;  /* 0x0001500406ff75b2 */ /* 0x0024620008000100 */
[----:B------:R2:W1:Y:S02]  /*0ac0*/  SYNCS.EXCH.64 URZ, [UR6+0x158], UR4 ;  /* 0x0001580406ff75b2 */ /* 0x0004640008000100 */
[----:B--2---:R-:W-:Y:S01]  /*0ad0*/  NOP ;  /* 0x0000000000007918 */ /* 0x004fe20000000000 */
.L_x_12:
[----:B------:R-:W2:Y:S01]  /*0ae0*/  SHFL.IDX PT, R2, R52, RZ, 0x1f ;  /* 0x00001fff34027589 */ /* 0x000ea200000e0000 */
[----:B------:R-:W-:Y:S01]  /*0af0*/  NOP ;  /* 0x0000000000007918 */ /* 0x000fe20000000000 */
[----:B--2---:R-:W-:-:S13]  /*0b00*/  ISETP.NE.AND P0, PT, R2, 0x4, PT ;  /* 0x000000040200780c */ /* 0x004fda0003f05270 */
[----:B------:R-:W-:Y:S05]  /*0b10*/  @P0 BRA `(.L_x_13) ;  /* 0x0000000000440947 */ /* 0x000fea0003800000 */
[----:B-1----:R-:W1:Y:S01]  /*0b20*/  S2UR UR6, SR_CgaCtaId ;  /* 0x00000000000679c3 */ /* 0x002e620000008800 */
[----:B------:R-:W-:Y:S01]  /*0b30*/  UMOV UR4, 0x100 ;  /* 0x0000010000047882 */ /* 0x000fe20000000000 */
[----:B------:R-:W-:Y:S01]  /*0b40*/  UMOV UR5, 0x400 ;  /* 0x0000040000057882 */ /* 0x000fe20000000000 */
[----:B------:R-:W-:Y:S01]  /*0b50*/  USEL UR4, UR4, 0xe0, UP3 ;  /* 0x000000e004047887 */ /* 0x000fe20009800000 */
[----:B------:R-:W-:Y:S01]  /*0b60*/  UMOV UR8, 0x1 ;  /* 0x0000000100087882 */ /* 0x000fe20000000000 */
[----:B------:R-:W-:Y:S01]  /*0b70*/  ELECT P0, URZ, PT ;  /* 0x0000000000ff782f */ /* 0x000fe20003800000 */
[----:B------:R-:W-:-:S04]  /*0b80*/  UIADD3 UR8, UPT, UPT, -UR8, 0x100000, URZ ;  /* 0x0010000008087890 */ /* 0x000fc8000fffe1ff */
[----:B------:R-:W-:Y:S02]  /*0b90*/  USHF.L.U32 UR9, UR8, 0xb, URZ ;  /* 0x0000000b08097899 */ /* 0x000fe400080006ff */
[----:B------:R-:W-:Y:S02]  /*0ba0*/  USHF.L.U32 UR8, UR8, 0x1, URZ ;  /* 0x0000000108087899 */ /* 0x000fe400080006ff */
[----:B-1----:R-:W-:Y:S02]  /*0bb0*/  ULEA UR6, UR6, UR5, 0x18 ;  /* 0x0000000506067291 */ /* 0x002fe4000f8ec0ff */
[----:B------:R-:W-:-:S04]  /*0bc0*/  UIADD3 UR4, UPT, UPT, -UR4, 0x100000, URZ ;  /* 0x0010000004047890 */ /* 0x000fc8000fffe1ff */
[----:B------:R-:W-:Y:S02]  /*0bd0*/  USHF.L.U32 UR5, UR4, 0xb, URZ ;  /* 0x0000000b04057899 */ /* 0x000fe400080006ff */
[----:B------:R-:W-:Y:S01]  /*0be0*/  USHF.L.U32 UR4, UR4, 0x1, URZ ;  /* 0x0000000104047899 */ /* 0x000fe200080006ff */
[----:B------:R-:W1:Y:S03]  /*0bf0*/  FENCE.VIEW.ASYNC.S ;  /* 0x00000000000073c6 */ /* 0x000e660000000000 */
[----:B-1----:R2:W1:Y:S08]  /*0c00*/  SYNCS.EXCH.64 URZ, [UR6+0x160], UR8 ;  /* 0x0001600806ff75b2 */ /* 0x0024700008000100 */
[----:B------:R2:W1:Y:S02]  /*0c10*/  SYNCS.EXCH.64 URZ, [UR6+0x168], UR4 ;  /* 0x0001680406ff75b2 */ /* 0x0004640008000100 */
[----:B--2---:R-:W-:Y:S01]  /*0c20*/  NOP ;  /* 0x0000000000007918 */ /* 0x004fe20000000000 */
.L_x_13:
[----:B------:R-:W2:Y:S01]  /*0c30*/  SHFL.IDX PT, R2, R52, RZ, 0x1f ;  /* 0x00001fff34027589 */ /* 0x000ea200000e0000 */
[----:B------:R-:W1:Y:S01]  /*0c40*/  S2UR UR51, SR_CTAID.X ;  /* 0x00000000003379c3 */ /* 0x000e620000002500 */
[----:B------:R-:W-:-:S07]  /*0c50*/  NOP ;  /* 0x0000000000007918 */ /* 0x000fce0000000000 */
[----:B------:R-:W1:Y:S01]  /*0c60*/  S2UR UR24, SR_CTAID.Y ;  /* 0x00000000001879c3 */ /* 0x000e620000002600 */
[----:B--2---:R-:W-:-:S13]  /*0c70*/  ISETP.NE.AND P0, PT, R2, 0x5, PT ;  /* 0x000000050200780c */ /* 0x004fda0003f05270 */
[----:B-1----:R-:W-:Y:S05]  /*0c80*/  @P0 BRA `(.L_x_14) ;  /* 0x0000000000480947 */ /* 0x002fea0003800000 */
        /* <DEDUP_REMOVED lines=13> */
[----:B-1----:R1:W2:Y:S01]  /*0d60*/  SYNCS.EXCH.64 URZ, [UR4+0x170], UR8 ;  /* 0x0001700804ff75b2 */ /* 0x0022a20008000100 */
[----:B------:R1:W1:Y:S01]  /*0d70*/  SYNCS.EXCH.64 URZ, [UR4+0x180], UR6 ;  /* 0x0001800604ff75b2 */ /* 0x0002620008000100 */
[----:B------:R1:W1:Y:S01]  /*0d80*/  SYNCS.EXCH.64 URZ, [UR4+0x178], UR8 ;  /* 0x0001780804ff75b2 */ /* 0x0002620008000100 */
[----:B------:R1:W1:Y:S01]  /*0d90*/  SYNCS.EXCH.64 URZ, [UR4+0x188], UR6 ;  /* 0x0001880604ff75b2 */ /* 0x0002620008000100 */
[----:B------:R-:W-:Y:S01]  /*0da0*/  NOP ;  /* 0x0000000000007918 */ /* 0x000fe20000000000 */
.L_x_14:
[----:B------:R-:W-:-:S05]  /*0db0*/  CS2R.32 R45, SR_CgaSize ;  /* 0x00000000002d7805 */ /* 0x000fca0000008a00 */
[----:B------:R-:W-:-:S05]  /*0dc0*/  IMAD R45, R45, -0xa0, RZ ;  /* 0xffffff602d2d7824 */ /* 0x000fca00078e02ff */
[----:B------:R-:W-:-:S14]  /*0dd0*/  R2UR UR5, R45 ;  /* 0x000000002d0572ca */ /* 0x000fdc00000e0000 */
[----:B------:R-:W3:Y:S01]  /*0de0*/  LDCU UR5, c[0x0][UR5+0x2b0] ;  /* 0x00005600050577ac */ /* 0x000ee20008000800 */
[----:B------:R-:W-:Y:S02]  /*0df0*/  I2FP.F32.U32 R45, UR51 ;  /* 0x00000033002d7c45 */ /* 0x000fe40008201000 */
[----:B------:R-:W-:-:S05]  /*0e00*/  CS2R.32 R3, SR_CgaSize ;  /* 0x0000000000037805 */ /* 0x000fca0000008a00 */
[----:B------:R-:W-:-:S06]  /*0e10*/  IMAD R3, R3, -0xa0, RZ ;  /* 0xffffff6003037824 */ /* 0x000fcc00078e02ff */
[----:B------:R-:W4:Y:S01]  /*0e20*/  LDC R3, c[0x0][R3+0x2a0] ;  /* 0x0000a80003037b82 */ /* 0x000f220000000800 */
[----:B------:R-:W-:Y:S02]  /*0e30*/  I2FP.F32.U32 R44, UR24 ;  /* 0x00000018002c7c45 */ /* 0x000fe40008201000 */
[----:B------:R-:W-:-:S05]  /*0e40*/  CS2R.32 R2, SR_CgaSize ;  /* 0x0000000000027805 */ /* 0x000fca0000008a00 */
[----:B------:R-:W-:-:S05]  /*0e50*/  IMAD R2, R2, -0xa0, RZ ;  /* 0xffffff6002027824 */ /* 0x000fca00078e02ff */
[----:B-1----:R-:W-:-:S14]  /*0e60*/  R2UR UR4, R2 ;  /* 0x00000000020472ca */ /* 0x002fdc00000e0000 */
[----:B------:R-:W1:Y:S01]  /*0e70*/  LDCU UR4, c[0x0][UR4+0x2b4] ;  /* 0x00005680040477ac */ /* 0x000e620008000800 */
[----:B------:R-:W-:Y:S01]  /*0e80*/  NOP ;  /* 0x0000000000007918 */ /* 0x000fe20000000000 */
[----:B------:R-:W2:Y:S01]  /*0e90*/  LDCU UR19, c[0x0][0xc24] ;  /* 0x00018480ff1377ac */ /* 0x000ea20008000800 */
[----:B------:R-:W-:-:S05]  /*0ea0*/  CS2R.32 R2, SR_CgaSize ;  /* 0x0000000000027805 */ /* 0x000fca0000008a00 */
[----:B------:R-:W-:-:S06]  /*0eb0*/  IMAD R2, R2, -0xa0, RZ ;  /* 0xffffff6002027824 */ /* 0x000fcc00078e02ff */
[----:B------:R-:W4:Y:S01]  /*0ec0*/  LDC R2, c[0x0][R2+0x2a4] ;  /* 0x0000a90002027b82 */ /* 0x000f220000000800 */
[----:B---3--:R-:W-:-:S07]  /*0ed0*/  FMUL R45, R45, UR5 ;  /* 0x000000052d2d7c20 */ /* 0x008fce0008400000 */
[----:B------:R-:W3:Y:S01]  /*0ee0*/  S2UR UR52, SR_CTAID.Z ;  /* 0x00000000003479c3 */ /* 0x000ee20000002700 */
[----:B-1----:R-:W-:Y:S01]  /*0ef0*/  FMUL R44, R44, UR4 ;  /* 0x000000042c2c7c20 */ /* 0x002fe20008400000 */
[----:B------:R-:W1:Y:S01]  /*0f00*/  F2I.U32.TRUNC.NTZ R45, R45 ;  /* 0x0000002d002d7305 */ /* 0x000e62000020f000 */
[----:B--2---:R-:W-:-:S07]  /*0f10*/  UISETP.GE.AND UP0, UPT, UR19, 0x1, UPT ;  /* 0x000000011300788c */ /* 0x004fce000bf06270 */
[----:B------:R-:W2:Y:S01]  /*0f20*/  F2I.U32.TRUNC.NTZ R44, R44 ;  /* 0x0000002c002c7305 */ /* 0x000ea2000020f000 */
[----:B-1----:R-:W-:-:S05]  /*0f30*/  IADD3 R45, PT, PT, -R45, RZ, RZ ;  /* 0x000000ff2d2d7210 */ /* 0x002fca0007ffe1ff */
[----:B----4-:R-:W-:Y:S01]  /*0f40*/  IMAD R45, R3, R45, UR51 ;  /* 0x00000033032d7e24 */ /* 0x010fe2000f8e022d */
[----:B--2---:R-:W-:-:S05]  /*0f50*/  IADD3 R44, PT, PT, -R44, RZ, RZ ;  /* 0x000000ff2c2c7210 */ /* 0x004fca0007ffe1ff */
[----:B------:R-:W-:Y:S01]  /*0f60*/  IMAD R44, R2, R44, UR24 ;  /* 0x00000018022c7e24 */ /* 0x000fe2000f8e022c */
[----:B------:R-:W-:Y:S06]  /*0f70*/  BAR.SYNC.DEFER_BLOCKING 0x0 ;  /* 0x0000000000007b1d */ /* 0x000fec0000010000 */
[----:B---3--:R-:W-:Y:S05]  /*0f80*/  BRA.U !UP0, `(.L_x_15) ;  /* 0x0000000108d47547 */ /* 0x008fea000b800000 */
[----:B------:R-:W1:Y:S01]  /*0f90*/  LDCU.128 UR20, c[0x0][0xc10] ;  /* 0x00018200ff1477ac */ /* 0x000e620008000c00 */
[----:B------:R-:W2:Y:S01]  /*0fa0*/  LDCU UR6, c[0x0][0x370] ;  /* 0x00006e00ff0677ac */ /* 0x000ea20008000800 */
[----:B------:R-:W3:Y:S01]  /*0fb0*/  LDCU UR4, c[0x0][0x374] ;  /* 0x00006e80ff0477ac */ /* 0x000ee20008000800 */
[----:B------:R-:W4:Y:S01]  /*0fc0*/  LDCU UR25, c[0x0][0xc0c] ;  /* 0x00018180ff1977ac */ /* 0x000f220008000800 */
[----:B------:R-:W4:Y:S01]  /*0fd0*/  LDCU UR5, c[0x0][0xc20] ;  /* 0x00018400ff0577ac */ /* 0x000f220008000800 */
[----:B------:R-:W4:Y:S01]  /*0fe0*/  LDCU.64 UR16, c[0x0][0xc28] ;  /* 0x00018500ff1077ac */ /* 0x000f220008000a00 */
[----:B-1----:R-:W-:Y:S02]  /*0ff0*/  UISETP.NE.AND UP0, UPT, UR22, 0x1, UPT ;  /* 0x000000011600788c */ /* 0x002fe4000bf05270 */
[----:B---3--:R-:W-:Y:S02]  /*1000*/  UIMAD.WIDE.U32 UR8, UR4, UR23, URZ ;  /* 0x00000017040872a5 */ /* 0x008fe4000f8e00ff */
[----:B--2---:R-:W-:-:S02]  /*1010*/  UIMAD.WIDE.U32 UR10, UR6, UR20, URZ ;  /* 0x00000014060a72a5 */ /* 0x004fc4000f8e00ff */
[----:B----4-:R-:W-:Y:S02]  /*1020*/  UISETP.NE.AND UP2, UPT, UR25, 0x1, UPT ;  /* 0x000000011900788c */ /* 0x010fe4000bf45270 */
[----:B------:R-:W-:Y:S01]  /*1030*/  UISETP.NE.AND UP4, UPT, UR19, 0x1, UPT ;  /* 0x000000011300788c */ /* 0x000fe2000bf85270 */
[----:B------:R-:W-:Y:S02]  /*1040*/  UMOV UR8, UR9 ;  /* 0x0000000900087c82 */ /* 0x000fe40008000000 */
[----:B------:R-:W-:Y:S01]  /*1050*/  UMOV UR10, UR11 ;  /* 0x0000000b000a7c82 */ /* 0x000fe20008000000 */
[----:B------:R-:W-:Y:S02]  /*1060*/  @UP0 USHF.R.U32.HI UR4, URZ, UR5, UR8 ;  /* 0x00000005ff040299 */ /* 0x000fe40008011608 */
[----:B------:R-:W-:Y:S02]  /*1070*/  UIMAD.WIDE.U32 UR12, UR24, UR23, URZ ;  /* 0x00000017180c72a5 */ /* 0x000fe4000f8e00ff */
[----:B------:R-:W-:-:S02]  /*1080*/  UIMAD.WIDE.U32 UR8, UR4, UR16, URZ ;  /* 0x00000010040872a5 */ /* 0x000fc4000f8e00ff */
[----:B------:R-:W-:Y:S02]  /*1090*/  @UP2 USHF.R.U32.HI UR6, URZ, UR21, UR10 ;  /* 0x00000015ff062299 */ /* 0x000fe4000801160a */
[----:B------:R-:W-:Y:S02]  /*10a0*/  UIMAD.WIDE.U32 UR14, UR51, UR20, URZ ;  /* 0x00000014330e72a5 */ /* 0x000fe4000f8e00ff */
[----:B------:R-:W-:Y:S01]  /*10b0*/  UIMAD.WIDE.U32 UR10, UR6, UR16, URZ ;  /* 0x00000010060a72a5 */ /* 0x000fe2000f8e00ff */
[----:B------:R-:W-:Y:S01]  /*10c0*/  UMOV UR12, UR13 ;  /* 0x0000000d000c7c82 */ /* 0x000fe20008000000 */
[----:B------:R-:W-:Y:S01]  /*10d0*/  UMOV UR8, UR9 ;  /* 0x0000000900087c82 */ /* 0x000fe20008000000 */
[----:B------:R-:W-:Y:S02]  /*10e0*/  USHF.R.U32.HI UR12, URZ, UR5, UR12 ;  /* 0x00000005ff0c7299 */ /* 0x000fe4000801160c */
[----:B------:R-:W-:Y:S01]  /*10f0*/  @UP4 USHF.R.U32.HI UR4, URZ, UR17, UR8 ;  /* 0x00000011ff044299 */ /* 0x000fe20008011608 */
[----:B------:R-:W-:Y:S01]  /*1100*/  UMOV UR14, UR15 ;  /* 0x0000000f000e7c82 */ /* 0x000fe20008000000 */
[----:B------:R-:W-:Y:S01]  /*1110*/  UMOV UR10, UR11 ;  /* 0x0000000b000a7c82 */ /* 0x000fe20008000000 */
[----:B------:R-:W-:-:S02]  /*1120*/  USHF.R.U32.HI UR14, URZ, UR21, UR14 ;  /* 0x00000015ff0e7299 */ /* 0x000fc4000801160e */
[----:B------:R-:W-:Y:S02]  /*1130*/  USEL UR5, UR24, UR12, !UP0 ;  /* 0x0000000c18057287 */ /* 0x000fe4000c000000 */
[----:B------:R-:W-:Y:S02]  /*1140*/  @UP4 USHF.R.U32.HI UR6, URZ, UR17, UR10 ;  /* 0x00000011ff064299 */ /* 0x000fe4000801160a */
[----:B------:R-:W-:Y:S02]  /*1150*/  UIMAD UR7, UR4, UR19, URZ ;  /* 0x00000013040772a4 */ /* 0x000fe4000f8e02ff */
[----:B------:R-:W-:Y:S02]  /*1160*/  USEL UR4, UR51, UR14, !UP2 ;  /* 0x0000000e33047287 */ /* 0x000fe4000d000000 */
[----:B------:R-:W-:Y:S02]  /*1170*/  UIMAD UR10, UR6, UR19, URZ ;  /* 0x00000013060a72a4 */ /* 0x000fe4000f8e02ff */
[----:B------:R-:W-:-:S02]  /*1180*/  UISETP.GE.AND UP0, UPT, UR5, UR7, UPT ;  /* 0x000000070500728c */ /* 0x000fc4000bf06270 */
[----:B------:R-:W-:Y:S02]  /*1190*/  UIMAD.WIDE.U32 UR8, UR5, UR16, URZ ;  /* 0x00000010050872a5 */ /* 0x000fe4000f8e00ff */
[----:B------:R-:W-:Y:S02]  /*11a0*/  UISETP.GE.OR UP0, UPT, UR4, UR10, UP0 ;  /* 0x0000000a0400728c */ /* 0x000fe40008706670 */
[----:B------:R-:W-:Y:S02]  /*11b0*/  UIMAD.WIDE.U32 UR10, UR4, UR16, URZ ;  /* 0x00000010040a72a5 */ /* 0x000fe4000f8e00ff */
[----:B------:R-:W-:Y:S01]  /*11c0*/  UIADD3 UR10, UPT, UPT, -UR4, URZ, URZ ;  /* 0x000000ff040a7290 */ /* 0x000fe2000fffe1ff */
[----:B------:R-:W-:Y:S01]  /*11d0*/  UMOV UR8, UR9 ;  /* 0x0000000900087c82 */ /* 0x000fe20008000000 */
[----:B------:R-:W-:Y:S02]  /*11e0*/  UIADD3 UR9, UPT, UPT, -UR5, URZ, URZ ;  /* 0x000000ff05097290 */ /* 0x000fe4000fffe1ff */
[----:B------:R-:W-:-:S03]  /*11f0*/  USHF.R.U32.HI UR8, URZ, UR17, UR8 ;  /* 0x00000011ff087299 */ /* 0x000fc60008011608 */
[----:B------:R-:W-:Y:S01]  /*1200*/  @!UP0 UMOV UR7, UR11 ;  /* 0x0000000b00078c82 */ /* 0x000fe20008000000 */
[----:B------:R-:W-:Y:S02]  /*1210*/  UIMAD UR24, UR22, UR9, UR24 ;  /* 0x00000009161872a4 */ /* 0x000fe4000f8e0218 */
[----:B------:R-:W-:Y:S02]  /*1220*/  USEL UR8, UR5, UR8, !UP4 ;  /* 0x0000000805087287 */ /* 0x000fe4000e000000 */
[----:B------:R-:W-:Y:S02]  /*1230*/  @!UP0 USHF.R.U32.HI UR7, URZ, UR17, UR7 ;  /* 0x00000011ff078299 */ /* 0x000fe40008011607 */
[----:B------:R-:W-:Y:S02]  /*1240*/  UIADD3 UR9, UPT, UPT, -UR8, URZ, URZ ;  /* 0x000000ff08097290 */ /* 0x000fe4000fffe1ff */
[----:B------:R-:W-:Y:S02]  /*1250*/  @!UP0 USEL UR7, UR4, UR7, !UP4 ;  /* 0x0000000704078287 */ /* 0x000fe4000e000000 */
[----:B------:R-:W-:-:S02]  /*1260*/  UIMAD UR9, UR19, UR9, UR5 ;  /* 0x00000009130972a4 */ /* 0x000fc4000f8e0205 */
[----:B------:R-:W-:Y:S02]  /*1270*/  @!UP0 UIADD3 UR8, UPT, UPT, UR8, -UR7, URZ ;  /* 0x8000000708088290 */ /* 0x000fe4000fffe0ff */
[----:B------:R-:W-:Y:S02]  /*1280*/  @!UP0 UIMAD UR7, UR9, UR6, UR7 ;  /* 0x00000006090782a4 */ /* 0x000fe4000f8e0207 */
[----:B------:R-:W-:Y:S02]  /*1290*/  @!UP0 UIMAD UR5, UR8, UR19, UR4 ;  /* 0x00000013080582a4 */ /* 0x000fe4000f8e0204 */
[----:B------:R-:W-:Y:S02]  /*12a0*/  UIMAD UR6, UR25, UR10, UR51 ;  /* 0x0000000a190672a4 */ /* 0x000fe4000f8e0233 */
[----:B------:R-:W-:Y:S01]  /*12b0*/  UIMAD UR24, UR5, UR22, UR24 ;  /* 0x00000016051872a4 */ /* 0x000fe2000f8e0218 */
[----:B------:R-:W-:Y:S02]  /*12c0*/  @!UP0 UMOV UR4, UR7 ;  /* 0x0000000700048c82 */ /* 0x000fe40008000000 */
[----:B------:R-:W-:-:S12]  /*12d0*/  UIMAD UR51, UR4, UR25, UR6 ;  /* 0x00000019043372a4 */ /* 0x000fd8000f8e0206 */
.L_x_15:
[----:B------:R-:W1:Y:S02]  /*12e0*/  LDCU UR4, c[0x0][0xc30] ;  /* 0x00018600ff0477ac */ /* 0x000e640008000800 */
[----:B-1----:R-:W-:-:S09]  /*12f0*/  UISETP.NE.AND UP0, UPT, UR4, 0x1, UPT ;  /* 0x000000010400788c */ /* 0x002fd2000bf05270 */
[----:B------:R-:W-:Y:S05]  /*1300*/  BRA.U UP0, `(.L_x_16) ;  /* 0x0000000100447547 */ /* 0x000fea000b800000 */
[----:B------:R-:W1:Y:S01]  /*1310*/  LDCU.128 UR8, c[0x0][0xc10] ;  /* 0x00018200ff0877ac */ /* 0x000e620008000c00 */
[----:B------:R-:W2:Y:S01]  /*1320*/  LDCU UR12, c[0x0][0xc0c] ;  /* 0x00018180ff0c77ac */ /* 0x000ea20008000800 */
[----:B------:R-:W3:Y:S01]  /*1330*/  LDCU UR13, c[0x0][0xc20] ;  /* 0x00018400ff0d77ac */ /* 0x000ee20008000800 */
[----:B-1----:R-:W-:Y:S02]  /*1340*/  UIMAD.WIDE.U32 UR6, UR51, UR8, URZ ;  /* 0x00000008330672a5 */ /* 0x002fe4000f8e00ff */
[----:B------:R-:W-:Y:S02]  /*1350*/  UIMAD.WIDE.U32 UR4, UR24, UR11, URZ ;  /* 0x0000000b180472a5 */ /* 0x000fe4000f8e00ff */
[----:B--2---:R-:W-:Y:S02]  /*1360*/  UISETP.NE.AND UP2, UPT, UR12, 0x1, UPT ;  /* 0x000000010c00788c */ /* 0x004fe4000bf45270 */
[----:B------:R-:W-:Y:S01]  /*1370*/  UISETP.NE.AND UP0, UPT, UR10, 0x1, UPT ;  /* 0x000000010a00788c */ /* 0x000fe2000bf05270 */
[----:B------:R-:W-:-:S02]  /*1380*/  UMOV UR6, UR7 ;  /* 0x0000000700067c82 */ /* 0x000fc40008000000 */
[----:B------:R-:W-:Y:S01]  /*1390*/  UMOV UR4, UR5 ;  /* 0x0000000500047c82 */ /* 0x000fe20008000000 */
[----:B------:R-:W-:Y:S02]  /*13a0*/  USHF.R.U32.HI UR6, URZ, UR9, UR6 ;  /* 0x00000009ff067299 */ /* 0x000fe40008011606 */
[----:B---3--:R-:W-:Y:S02]  /*13b0*/  USHF.R.U32.HI UR4, URZ, UR13, UR4 ;  /* 0x0000000dff047299 */ /* 0x008fe40008011604 */
[----:B------:R-:W-:Y:S02]  /*13c0*/  USEL UR5, UR51, UR6, !UP2 ;  /* 0x0000000633057287 */ /* 0x000fe4000d000000 */
[----:B------:R-:W-:-:S04]  /*13d0*/  USEL UR4, UR24, UR4, !UP0 ;  /* 0x0000000418047287 */ /* 0x000fc8000c000000 */
[----:B------:R-:W-:Y:S02]  /*13e0*/  UIADD3 UR6, UPT, UPT, UR5, -UR4, URZ ;  /* 0x8000000405067290 */ /* 0x000fe4000fffe0ff */
[----:B------:R-:W-:Y:S02]  /*13f0*/  UIADD3 UR4, UPT, UPT, -UR5, UR4, URZ ;  /* 0x0000000405047290 */ /* 0x000fe4000fffe1ff */
[----:B------:R-:W-:Y:S02]  /*1400*/  UIMAD UR24, UR6, UR10, UR24 ;  /* 0x0000000a061872a4 */ /* 0x000fe4000f8e0218 */
[----:B------:R-:W-:-:S12]  /*1410*/  UIMAD UR51, UR4, UR12, UR51 ;  /* 0x0000000c043372a4 */ /* 0x000fd8000f8e0233 */
.L_x_16:
[----:B------:R-:W-:Y:S01]  /*1420*/  BAR.SYNC.DEFER_BLOCKING 0x0 ;  /* 0x0000000000007b1d */ /* 0x000fe20000010000 */
[----:B------:R-:W-:Y:S01]  /*1430*/  UISETP.NE.AND UP0, UPT, UR18, 0x2, UPT ;  /* 0x000000021200788c */ /* 0x000fe2000bf05270 */
[----:B------:R-:W-:Y:S02]  /*1440*/  ISETP.NE.OR P3, PT, R0, 0x2, !P3 ;  /* 0x000000020000780c */ /* 0x000fe40005f65670 */
[----:B------:R-:W-:Y:S02]  /*1450*/  LOP3.LUT R0, R50, 0x1f, RZ, 0xc0, !PT ;  /* 0x0000001f32007812 */ /* 0x000fe400078ec0ff */
[----:B------:R-:W1:Y:S04]  /*1460*/  LDCU UR39, c[0x0][0xc24] ;  /* 0x00018480ff2777ac */ /* 0x000e680008000800 */
[----:B------:R-:W-:Y:S05]  /*1470*/  BRA.U UP0, `(.L_x_17) ;  /* 0x0000002100907547 */ /* 0x000fea000b800000 */
[----:B------:R-:W2:Y:S01]  /*1480*/  LDCU UR5, c[0x0][0x388] ;  /* 0x00007100ff0577ac */ /* 0x000ea20008000800 */
[----:B------:R-:W-:Y:S01]  /*1490*/  PLOP3.LUT P1, PT, PT, PT, UP3, 0x80, 0x8 ;  /* 0x000000000008781c */ /* 0x000fe20003f2f038 */
[----:B------:R-:W-:Y:S01]  /*14a0*/  IMAD.MOV.U32 R2, RZ, RZ, RZ ;  /* 0x000000ffff027224 */ /* 0x000fe200078e00ff */
[----:B------:R-:W-:Y:S01]  /*14b0*/  ISETP.EQ.OR P2, PT, R0, RZ, P3 ;  /* 0x000000ff0000720c */ /* 0x000fe20001f42670 */
[----:B------:R-:W3:Y:S01]  /*14c0*/  LDCU UR8, c[0x0][0x38c] ;  /* 0x00007180ff0877ac */ /* 0x000ee20008000800 */
[----:B------:R-:W-:Y:S01]  /*14d0*/  PLOP3.LUT P1, PT, P1, PT, PT, 0x8, 0x80 ;  /* 0x000000000080781c */ /* 0x000fe20000f2e170 */
[----:B------:R-:W4:Y:S01]  /*14e0*/  LDCU.64 UR6, c[0x0][0x390] ;  /* 0x00007200ff0677ac */ /* 0x000f220008000a00 */
[----:B------:R-:W1:Y:S01]  /*14f0*/  LDCU UR62, c[0x0][0x370] ;  /* 0x00006e00ff3e77ac */ /* 0x000e620008000800 */
[----:B------:R-:W1:Y:S01]  /*1500*/  LDCU.64 UR54, c[0x0][0x348] ;  /* 0x00006900ff3677ac */ /* 0x000e620008000a00 */
[----:B--2---:R-:W-:Y:S01]  /*1510*/  UIADD3 UR5, UPT, UPT, UR5, 0x1f, URZ ;  /* 0x0000001f05057890 */ /* 0x004fe2000fffe0ff */
[----:B------:R-:W2:Y:S03]  /*1520*/  LDCU UR61, c[0x0][0x374] ;  /* 0x00006e80ff3d77ac */ /* 0x000ea60008000800 */
[----:B------:R-:W-:Y:S01]  /*1530*/  USHF.R.S32.HI UR4, URZ, 0x1f, UR5 ;  /* 0x0000001fff047899 */ /* 0x000fe20008011405 */
[----:B------:R-:W-:Y:S01]  /*1540*/  UMOV UR40, 0x1 ;  /* 0x0000000100287882 */ /* 0x000fe20000000000 */
[----:B------:R-:W-:-:S02]  /*1550*/  UMOV UR43, URZ ;  /* 0x000000ff002b7c82 */ /* 0x000fc40008000000 */
[----:B------:R-:W-:Y:S01]  /*1560*/  ULEA.HI UR4, UR4, UR5, URZ, 0x5 ;  /* 0x0000000504047291 */ /* 0x000fe2000f8f28ff */
[----:B------:R-:W-:Y:S01]  /*1570*/  UMOV UR30, URZ ;  /* 0x000000ff001e7c82 */ /* 0x000fe20008000000 */
[----:B------:R-:W-:Y:S02]  /*1580*/  UMOV UR52, URZ ;  /* 0x000000ff00347c82 */ /* 0x000fe40008000000 */
[----:B------:R-:W-:-:S04]  /*1590*/  USHF.R.S32.HI UR4, URZ, 0x5, UR4 ;  /* 0x00000005ff047899 */ /* 0x000fc80008011404 */
[----:B---3--:R-:W-:-:S04]  /*15a0*/  UIMAD UR4, UR4, UR8, URZ ;  /* 0x00000008040472a4 */ /* 0x008fc8000f8e02ff */
[----:B----4-:R-:W-:-:S04]  /*15b0*/  UIMAD UR4, UR4, UR6, URZ ;  /* 0x00000006040472a4 */ /* 0x010fc8000f8e02ff */
[----:B------:R-:W-:-:S04]  /*15c0*/  UIMAD UR63, UR4, UR7, URZ ;  /* 0x00000007043f72a4 */ /* 0x000fc8000f8e02ff */
[----:B------:R-:W-:Y:S02]  /*15d0*/  UISETP.NE.AND UP1, UPT, UR63, URZ, UPT ;  /* 0x000000ff3f00728c */ /* 0x000fe4000bf25270 */
[----:B------:R-:W-:-:S04]  /*15e0*/  UISETP.LT.U32.AND UP0, UPT, UR63, 0x11, UPT ;  /* 0x000000113f00788c */ /* 0x000fc8000bf01070 */
[----:B------:R-:W-:-:S04]  /*15f0*/  USEL UR4, UR63, 0x11, UP0 ;  /* 0x000000113f047887 */ /* 0x000fc80008000000 */
[----:B------:R-:W-:Y:S02]  /*1600*/  UIADD3 UR5, UPT, UPT, UR4, -0x1, URZ ;  /* 0xffffffff04057890 */ /* 0x000fe4000fffe0ff */
[----:B------:R-:W-:Y:S02]  /*1610*/  @!UP1 UIADD3 UR5, UPT, UPT, UR4, URZ, URZ ;  /* 0x000000ff04059290 */ /* 0x000fe4000fffe0ff */
[----:B------:R-:W-:Y:S02]  /*1620*/  UIADD3 UR60, UPT, UPT, UR63, -UR4, URZ ;  /* 0x800000043f3c7290 */ /* 0x000fe4000fffe0ff */
[----:B-12---:R-:W-:-:S12]  /*1630*/  UIADD3 UR64, UPT, UPT, UR5, 0x1, URZ ;  /* 0x0000000105407890 */ /* 0x006fd8000fffe0ff */
.L_x_33:
[----:B------:R-:W1:Y:S01]  /*1640*/  S2UR UR41, SR_CgaCtaId ;  /* 0x00000000002979c3 */ /* 0x000e620000008800 */
[----:B------:R-:W-:Y:S01]  /*1650*/  UMOV UR4, 0x400 ;  /* 0x0000040000047882 */ /* 0x000fe20000000000 */
[----:B------:R-:W-:Y:S01]  /*1660*/  MOV R0, UR40 ;  /* 0x0000002800007c02 */ /* 0x000fe20008000f00 */
[----:B------:R-:W-:Y:S02]  /*1670*/  UISETP.NE.AND UP0, UPT, UR63, URZ, UPT ;  /* 0x000000ff3f00728c */ /* 0x000fe4000bf05270 */
[----:B------:R-:W-:Y:S01]  /*1680*/  USHF.L.U32 UR50, UR51, 0x6, URZ ;  /* 0x0000000633327899 */ /* 0x000fe200080006ff */
[----:B------:R-:W-:Y:S01]  /*1690*/  SHF.L.U32 R0, R0, 0x1f, RZ ;  /* 0x0000001f00007819 */ /* 0x000fe200000006ff */
[----:B------:R-:W-:Y:S01]  /*16a0*/  USHF.L.U32 UR34, UR24, 0x7, URZ ;  /* 0x0000000718227899 */ /* 0x000fe200080006ff */
[----:B------:R-:W-:Y:S01]  /*16b0*/  UMOV UR31, URZ ;  /* 0x000000ff001f7c82 */ /* 0x000fe20008000000 */
[----:B------:R-:W-:Y:S01]  /*16c0*/  UMOV UR38, URZ ;  /* 0x000000ff00267c82 */ /* 0x000fe20008000000 */
[----:B------:R-:W-:Y:S01]  /*16d0*/  UMOV UR37, URZ ;  /* 0x000000ff00257c82 */ /* 0x000fe20008000000 */
[----:B------:R-:W-:Y:S01]  /*16e0*/  UMOV UR36, URZ ;  /* 0x000000ff00247c82 */ /* 0x000fe20008000000 */
[----:B-1----:R-:W-:-:S04]  /*16f0*/  ULEA UR41, UR41, UR4, 0x18 ;  /* 0x0000000429297291 */ /* 0x002fc8000f8ec0ff */
[----:B------:R-:W-:-:S09]  /*1700*/  ULEA UR4, UR43, UR41, 0x3 ;  /* 0x000000292b047291 */ /* 0x000fd2000f8e18ff */
[----:B------:R1:W2:Y:S01]  /*1710*/  SYNCS.PHASECHK.TRANS64.TRYWAIT P0, [UR4+0x88], R0 ;  /* 0x00008800ff0075a7 */ /* 0x0002a20008001104 */
[----:B------:R-:W-:Y:S05]  /*1720*/  BRA.U !UP0, `(.L_x_18) ;  /* 0x0000000508b87547 */ /* 0x000fea000b800000 */
[----:B------:R-:W3:Y:S01]  /*1730*/  LDCU.128 UR12, c[0x0][0x480] ;  /* 0x00009000ff0c77ac */ /* 0x000ee20008000c00 */
[----:B------:R-:W4:Y:S01]  /*1740*/  LDCU.128 UR8, c[0x0][0x490] ;  /* 0x00009200ff0877ac */ /* 0x000f220008000c00 */
[----:B------:R-:W1:Y:S01]  /*1750*/  LDCU.64 UR26, c[0x0][0x4c0] ;  /* 0x00009800ff1a77ac */ /* 0x000e620008000a00 */
[----:B------:R-:W1:Y:S01]  /*1760*/  LDCU.64 UR16, c[0x0][0x4f0] ;  /* 0x00009e00ff1077ac */ /* 0x000e620008000a00 */
[----:B------:R-:W1:Y:S01]  /*1770*/  LDCU UR19, c[0x0][0x4ec] ;  /* 0x00009d80ff1377ac */ /* 0x000e620008000800 */
[----:B---3--:R-:W-:Y:S02]  /*1780*/  UIMAD.WIDE.U32 UR4, UR50, UR13, URZ ;  /* 0x0000000d320472a5 */ /* 0x008fe4000f8e00ff */
[----:B------:R-:W-:Y:S02]  /*1790*/  UISETP.NE.AND UP0, UPT, UR12, 0x1, UPT ;  /* 0x000000010c00788c */ /* 0x000fe4000bf05270 */
[----:B------:R-:W-:Y:S02]  /*17a0*/  USHF.R.U32.HI UR5, URZ, UR14, UR5 ;  /* 0x0000000eff057299 */ /* 0x000fe40008011605 */
[----:B------:R-:W-:-:S02]  /*17b0*/  UIADD3 UR52, UPT, UPT, UR64, UR30, URZ ;  /* 0x0000001e40347290 */ /* 0x000fc4000fffe0ff */
[----:B------:R-:W-:Y:S02]  /*17c0*/  USEL UR5, UR50, UR5, !UP0 ;  /* 0x0000000532057287 */ /* 0x000fe4000c000000 */
[----:B------:R-:W-:Y:S02]  /*17d0*/  UISETP.NE.AND UP0, UPT, UR15, 0x1, UPT ;  /* 0x000000010f00788c */ /* 0x000fe4000bf05270 */
[----:B----4-:R-:W-:Y:S01]  /*17e0*/  UIMAD.WIDE.U32 UR6, UR5, UR8, URZ ;  /* 0x00000008050672a5 */ /* 0x010fe2000f8e00ff */
[----:B------:R-:W3:Y:S01]  /*17f0*/  LDCU UR8, c[0x0][0x4a0] ;  /* 0x00009400ff0877ac */ /* 0x000ee20008000800 */
[----:B------:R-:W4:Y:S05]  /*1800*/  LDCU UR51, c[0x0][0x38c] ;  /* 0x00007180ff3377ac */ /* 0x000f2a0008000800 */
[----:B------:R-:W-:Y:S01]  /*1810*/  UMOV UR4, UR7 ;  /* 0x0000000700047c82 */ /* 0x000fe20008000000 */
[----:B------:R-:W1:Y:S01]  /*1820*/  LDCU.64 UR46, c[0x0][0x390] ;  /* 0x00007200ff2e77ac */ /* 0x000e620008000a00 */
[----:B------:R-:W-:Y:S01]  /*1830*/  USHF.R.U32.HI UR4, URZ, UR9, UR4 ;  /* 0x00000009ff047299 */ /* 0x000fe20008011604 */
[----:B------:R-:W4:Y:S03]  /*1840*/  LDCU UR9, c[0x0][0x4c8] ;  /* 0x00009900ff0977ac */ /* 0x000f260008000800 */
[----:B------:R-:W-:-:S02]  /*1850*/  USEL UR4, UR5, UR4, !UP0 ;  /* 0x0000000405047287 */ /* 0x000fc4000c000000 */
[----:B------:R-:W-:Y:S02]  /*1860*/  UISETP.NE.AND UP0, UPT, UR10, 0x1, UPT ;  /* 0x000000010a00788c */ /* 0x000fe4000bf05270 */
[----:B------:R-:W-:Y:S01]  /*1870*/  UIMAD.WIDE.U32 UR6, UR4, UR11, URZ ;  /* 0x0000000b040672a5 */ /* 0x000fe2000f8e00ff */
[----:B------:R-:W1:Y:S01]  /*1880*/  LDCU.64 UR24, c[0x0][0x4d0] ;  /* 0x00009a00ff1877ac */ /* 0x000e620008000a00 */
[----:B------:R-:W-:-:S05]  /*1890*/  UMOV UR31, URZ ;  /* 0x000000ff001f7c82 */ /* 0x000fca0008000000 */
[----:B------:R-:W-:Y:S01]  /*18a0*/  UMOV UR6, UR7 ;  /* 0x0000000700067c82 */ /* 0x000fe20008000000 */
[----:B------:R-:W-:Y:S02]  /*18b0*/  UIADD3 UR7, UPT, UPT, -UR4, URZ, URZ ;  /* 0x000000ff04077290 */ /* 0x000fe4000fffe1ff */
[----:B---3--:R-:W-:Y:S02]  /*18c0*/  USHF.R.U32.HI UR6, URZ, UR8, UR6 ;  /* 0x00000008ff067299 */ /* 0x008fe40008011606 */
[----:B------:R-:W-:Y:S02]  /*18d0*/  UIADD3 UR8, UPT, UPT, -UR5, URZ, URZ ;  /* 0x000000ff05087290 */ /* 0x000fe4000fffe1ff */
[----:B------:R-:W-:Y:S02]  /*18e0*/  USEL UR22, UR4, UR6, !UP0 ;  /* 0x0000000604167287 */ /* 0x000fe4000c000000 */
[----:B------:R-:W-:Y:S02]  /*18f0*/  UIMAD UR7, UR15, UR7, UR5 ;  /* 0x000000070f0772a4 */ /* 0x000fe4000f8e0205 */
[----:B------:R-:W-:-:S02]  /*1900*/  UIADD3 UR6, UPT, UPT, -UR22, URZ, URZ ;  /* 0x000000ff16067290 */ /* 0x000fc4000fffe1ff */
[----:B------:R-:W-:Y:S02]  /*1910*/  UIMAD UR8, UR12, UR8, UR50 ;  /* 0x000000080c0872a4 */ /* 0x000fe4000f8e0232 */
[----:B------:R-:W-:Y:S02]  /*1920*/  UIMAD UR21, UR10, UR6, UR4 ;  /* 0x000000060a1572a4 */ /* 0x000fe4000f8e0204 */
[----:B-1----:R-:W-:Y:S01]  /*1930*/  UIMAD UR20, UR7, UR27, UR16 ;  /* 0x0000001b071472a4 */ /* 0x002fe2000f8e0210 */
[----:B------:R-:W1:Y:S04]  /*1940*/  LDCU UR15, c[0x0][0x4cc] ;  /* 0x00009980ff0f77ac */ /* 0x000e680008000800 */
[----:B------:R-:W3:Y:S01]  /*1950*/  LDCU UR6, c[0x0][0x500] ;  /* 0x0000a000ff0677ac */ /* 0x000ee20008000800 */
[----:B------:R-:W1:Y:S01]  /*1960*/  LDCU.64 UR4, c[0x0][0x4f8] ;  /* 0x00009f00ff0477ac */ /* 0x000e620008000a00 */
[----:B------:R-:W-:-:S02]  /*1970*/  UIADD3 UR10, UPT, UPT, UR34, 0x40, URZ ;  /* 0x00000040220a7890 */ /* 0x000fc4000fffe0ff */
[----:B------:R-:W-:Y:S02]  /*1980*/  UIMAD UR19, UR8, UR26, UR19 ;  /* 0x0000001a081372a4 */ /* 0x000fe4000f8e0213 */
[----:B----4-:R-:W-:Y:S01]  /*1990*/  UIMAD UR21, UR21, UR9, UR17 ;  /* 0x00000009151572a4 */ /* 0x010fe2000f8e0211 */
[----:B------:R-:W-:Y:S01]  /*19a0*/  UMOV UR7, UR43 ;  /* 0x0000002b00077c82 */ /* 0x000fe20008000000 */
[----:B------:R-:W-:Y:S01]  /*19b0*/  UMOV UR36, URZ ;  /* 0x000000ff00247c82 */ /* 0x000fe20008000000 */
[----:B------:R-:W-:Y:S01]  /*19c0*/  UMOV UR37, URZ ;  /* 0x000000ff00257c82 */ /* 0x000fe20008000000 */
[----:B------:R-:W-:-:S08]  /*19d0*/  UMOV UR38, URZ ;  /* 0x000000ff00267c82 */ /* 0x000fd00008000000 */
.L_x_23:
[----:B------:R-:W-:Y:S01]  /*19e0*/  @!P3 MOV R3, 0x3000 ;  /* 0x000030000003b802 */ /* 0x000fe20000000f00 */
[----:B------:R-:W-:Y:S01]  /*19f0*/  ULEA UR17, UR7, UR41, 0x3 ;  /* 0x0000002907117291 */ /* 0x000fe2000f8e18ff */
[----:B--2---:R-:W-:Y:S11]  /*1a00*/  @P0 BRA `(.L_x_19) ;  /* 0x0000000000100947 */ /* 0x004ff60003800000 */
[----:B------:R-:W-:Y:S04]  /*1a10*/  MOV R4, UR40 ;  /* 0x0000002800047c02 */ /* 0x000fe80008000f00 */
[----:B------:R-:W-:Y:S04]  /*1a20*/  SHF.L.U32 R4, R4, 0x1f, RZ ;  /* 0x0000001f04047819 */ /* 0x000fe800000006ff */
[----:B------:R-:W2:Y:S02]  /*1a30*/  SYNCS.PHASECHK.TRANS64.TRYWAIT P0, [UR17+0x88], R4 ;  /* 0x00008804ff0075a7 */ /* 0x000ea40008001111 */
[----:B--2---:R-:W-:Y:S05]  /*1a40*/  @!P0 BRA `(.L_x_20) ;  /* 0x0000007800308947 */ /* 0x004fea0003800000 */
.L_x_19:
[----:B------:R4:W-:Y:S01]  /*1a50*/  @!P3 SYNCS.ARRIVE.TRANS64 RZ, [UR17], R3 ;  /* 0x00000003ffffb9a7 */ /* 0x0009e20008000011 */
[----:B------:R-:W-:Y:S04]  /*1a60*/  BSSY.RECONVERGENT B0, `(.L_x_21) ;  /* 0x0000003000007945 */ /* 0x000fe80003800200 */
[----:B------:R-:W-:Y:S05]  /*1a70*/  @P2 BRA `(.L_x_22) ;  /* 0x0000000000042947 */ /* 0x000fea0003800000 */
[----:B-1-3--:R-:W-:Y:S05]  /*1a80*/  BPT.TRAP 0x1 ;  /* 0x000000040000795c */ /* 0x00afea0000300000 */
.L_x_22:
[----:B-1-3--:R-:W-:Y:S05]  /*1a90*/  BSYNC.RECONVERGENT B0 ;  /* 0x0000000000007941 */ /* 0x00afea0003800200 */
.L_x_21:
[----:B------:R-:W-:Y:S02]  /*1aa0*/  UIADD3 UR8, UPT, UPT, UR7, 0x1, URZ ;  /* 0x0000000107087890 */ /* 0x000fe4000fffe0ff */
[----:B------:R-:W-:Y:S02]  /*1ab0*/  UIMAD UR11, UR36, UR15, UR4 ;  /* 0x0000000f240b72a4 */ /* 0x000fe4000f8e0204 */
[----:B------:R-:W-:Y:S02]  /*1ac0*/  UISETP.NE.AND UP0, UPT, UR8, 0x11, UPT ;  /* 0x000000110800788c */ /* 0x000fe4000bf05270 */
[----:B------:R-:W-:Y:S02]  /*1ad0*/  ULEA UR16, UR7, UR41, 0xc ;  /* 0x0000002907107291 */ /* 0x000fe4000f8e60ff */
[----:B------:R-:W-:Y:S02]  /*1ae0*/  USEL UR9, URZ, 0x1, UP0 ;  /* 0x00000001ff097887 */ /* 0x000fe40008000000 */
[----:B------:R-:W-:Y:S02]  /*1af0*/  USEL UR43, UR8, URZ, UP0 ;  /* 0x000000ff082b7287 */ /* 0x000fe40008000000 */
[----:B------:R-:W-:Y:S02]  /*1b00*/  ULOP3.LUT UR40, UR40, UR9, URZ, 0x3c, !UPT ;  /* 0x0000000928287292 */ /* 0x000fe4000f8e3cff */
[----:B------:R-:W-:Y:S02]  /*1b10*/  ULEA UR8, UR43, UR41, 0x3 ;  /* 0x000000292b087291 */ /* 0x000fe4000f8e18ff */
[----:B------:R-:W-:Y:S02]  /*1b20*/  ULEA UR27, UR7, UR41, 0xd ;  /* 0x00000029071b7291 */ /* 0x000fe4000f8e68ff */
[----:B------:R-:W-:Y:S01]  /*1b30*/  UIADD3 UR44, UP1, UPT, UR54, 0x80, URZ ;  /* 0x00000080362c7890 */ /* 0x000fe2000ff3e0ff */
[----:B--2---:R-:W-:Y:S01]  /*1b40*/  MOV R0, UR40 ;  /* 0x0000002800007c02 */ /* 0x004fe20008000f00 */
[----:B------:R-:W-:Y:S02]  /*1b50*/  USHF.L.U32 UR18, UR31, 0x5, URZ ;  /* 0x000000051f127899 */ /* 0x000fe400080006ff */
[----:B------:R-:W-:Y:S01]  /*1b60*/  UIADD3.X UR45, UPT, UPT, URZ, UR55, URZ, UP1, !UPT ;  /* 0x00000037ff2d7290 */ /* 0x000fe20008ffe4ff */
[----:B------:R-:W-:Y:S01]  /*1b70*/  SHF.L.U32 R0, R0, 0x1f, RZ ;  /* 0x0000001f00007819 */ /* 0x000fe200000006ff */
[----:B------:R-:W-:Y:S02]  /*1b80*/  UIADD3 UR16, UPT, UPT, UR16, 0x4400, URZ ;  /* 0x0000440010107890 */ /* 0x000fe4000fffe0ff */
[----:B------:R-:W-:Y:S01]  /*1b90*/  UIADD3 UR28, UP0, UPT, UR54, 0x200, URZ ;  /* 0x00000200361c7890 */ /* 0x000fe2000ff1e0ff */
[----:B------:R1:W2:Y:S01]  /*1ba0*/  SYNCS.PHASECHK.TRANS64.TRYWAIT P0, [UR8+0x88], R0 ;  /* 0x00008800ff0075a7 */ /* 0x0002a20008001108 */
[----:B------:R-:W-:Y:S02]  /*1bb0*/  UIMAD UR8, UR37, UR24, UR5 ;  /* 0x00000018250872a4 */ /* 0x000fe4000f8e0205 */
[----:B------:R-:W-:Y:S02]  /*1bc0*/  UIMAD UR7, UR38, UR25, UR6 ;  /* 0x00000019260772a4 */ /* 0x000fe4000f8e0206 */
[----:B------:R-:W-:Y:S02]  /*1bd0*/  ULEA UR8, UR8, UR11, 0x5 ;  /* 0x0000000b08087291 */ /* 0x000fe4000f8e28ff */
[----:B------:R-:W-:Y:S02]  /*1be0*/  UIADD3.X UR29, UPT, UPT, URZ, UR55, URZ, UP0, !UPT ;  /* 0x00000037ff1d7290 */ /* 0x000fe400087fe4ff */
[----:B------:R-:W-:Y:S02]  /*1bf0*/  ULEA UR7, UR7, UR8, 0xa ;  /* 0x0000000807077291 */ /* 0x000fe4000f8e50ff */
[----:B------:R-:W-:Y:S02]  /*1c00*/  UIADD3 UR32, UPT, UPT, UR27, 0x15400, URZ ;  /* 0x000154001b207890 */ /* 0x000fe4000fffe0ff */
[----:B------:R-:W-:Y:S02]  /*1c10*/  UPRMT UR7, UR7, 0x5410, URZ ;  /* 0x0000541007077896 */ /* 0x000fe400080000ff */
[----:B------:R-:W-:Y:S02]  /*1c20*/  UIADD3 UR8, UPT, UPT, UR27, 0x16400, URZ ;  /* 0x000164001b087890 */ /* 0x000fe4000fffe0ff */
[----:B------:R-:W-:Y:S02]  /*1c30*/  UIADD3 UR42, UPT, UPT, UR36, 0x1, URZ ;  /* 0x00000001242a7890 */ /* 0x000fe4000fffe0ff */
[----:B------:R-:W-:Y:S02]  /*1c40*/  UIADD3 UR26, UPT, UPT, UR37, 0x1, URZ ;  /* 0x00000001251a7890 */ /* 0x000fe4000fffe0ff */
[----:B------:R-:W-:Y:S01]  /*1c50*/  UISETP.NE.AND UP2, UPT, UR42, UR51, UPT ;  /* 0x000000332a00728c */ /* 0x000fe2000bf45270 */
[----:B------:R3:W-:Y:S01]  /*1c60*/  UTMALDG.5D.IM2COL [UR16], [UR44], UR7 ;  /* 0x000000102c0073b4 */ /* 0x0007e20008060007 */
[----:B------:R-:W-:Y:S02]  /*1c70*/  UIADD3 UR23, UPT, UPT, UR38, 0x1, URZ ;  /* 0x0000000126177890 */ /* 0x000fe4000fffe0ff */
[----:B------:R-:W-:Y:S01]  /*1c80*/  UIADD3 UR30, UPT, UPT, UR30, 0x1, URZ ;  /* 0x000000011e1e7890 */ /* 0x000fe2000fffe0ff */
[----:B------:R-:W-:Y:S01]  /*1c90*/  UMOV UR48, 0x0 ;  /* 0x0000000000307882 */ /* 0x000fe20000000000 */
[----:B------:R-:W-:Y:S01]  /*1ca0*/  UMOV UR49, 0x10000000 ;  /* 0x1000000000317882 */ /* 0x000fe20000000000 */
[----:B------:R-:W-:Y:S01]  /*1cb0*/  UMOV UR33, UR17 ;  /* 0x0000001100217c82 */ /* 0x000fe20008000000 */
[----:B------:R-:W-:Y:S01]  /*1cc0*/  UMOV UR35, UR18 ;  /* 0x0000001200237c82 */ /* 0x000fe20008000000 */
[----:B------:R-:W-:Y:S02]  /*1cd0*/  UMOV UR12, UR36 ;  /* 0x00000024000c7c82 */ /* 0x000fe40008000000 */
[----:B------:R-:W-:Y:S01]  /*1ce0*/  @UP2 UIADD3 UR26, UPT, UPT, UR37, URZ, URZ ;  /* 0x000000ff251a2290 */ /* 0x000fe2000fffe0ff */
[----:B------:R4:W-:Y:S01]  /*1cf0*/  UTMALDG.5D [UR32], [UR28], desc[UR48] ;  /* 0x000030201c0075b4 */ /* 0x0009e20008021000 */
[----:B------:R-:W-:Y:S01]  /*1d00*/  UMOV UR13, UR37 ;  /* 0x00000025000d7c82 */ /* 0x000fe20008000000 */
[----:B------:R-:W-:Y:S01]  /*1d10*/  UMOV UR14, UR38 ;  /* 0x00000026000e7c82 */ /* 0x000fe20008000000 */
[----:B------:R-:W-:Y:S01]  /*1d20*/  UISETP.NE.AND UP1, UPT, UR26, UR46, UPT ;  /* 0x0000002e1a00728c */ /* 0x000fe2000bf25270 */
[----:B------:R-:W-:Y:S01]  /*1d30*/  UMOV UR9, UR17 ;  /* 0x0000001100097c82 */ /* 0x000fe20008000000 */
[----:B------:R-:W-:Y:S02]  /*1d40*/  UMOV UR11, UR18 ;  /* 0x00000012000b7c82 */ /* 0x000fe40008000000 */
[----:B------:R1:W-:Y:S07]  /*1d50*/  UTMALDG.5D [UR8], [UR28], desc[UR48] ;  /* 0x000030081c0075b4 */ /* 0x0003ee0008021000 */
[----:B------:R-:W-:Y:S04]  /*1d60*/  @UP1 UIADD3 UR23, UPT, UPT, UR38, URZ, URZ ;  /* 0x000000ff26171290 */ /* 0x000fe8000fffe0ff */
[----:B------:R-:W-:Y:S01]  /*1d70*/  UISETP.NE.AND UP0, UPT, UR23, UR47, UPT ;  /* 0x0000002f1700728c */ /* 0x000fe2000bf05270 */
[----:B---3--:R-:W-:Y:S03]  /*1d80*/  UMOV UR7, UR43 ;  /* 0x0000002b00077c82 */ /* 0x008fe60008000000 */
[----:B----4-:R-:W-:Y:S02]  /*1d90*/  USEL UR38, UR23, URZ, UP0 ;  /* 0x000000ff17267287 */ /* 0x010fe40008000000 */
[----:B------:R-:W-:Y:S02]  /*1da0*/  USEL UR36, UR42, URZ, UP2 ;  /* 0x000000ff2a247287 */ /* 0x000fe40009000000 */
[----:B------:R-:W-:Y:S02]  /*1db0*/  USEL UR37, UR26, URZ, UP1 ;  /* 0x000000ff1a257287 */ /* 0x000fe40008800000 */
[----:B-1----:R-:W-:Y:S02]  /*1dc0*/  UIADD3 UR8, UPT, UPT, UR31, 0x1, URZ ;  /* 0x000000011f087890 */ /* 0x002fe4000fffe0ff */
[----:B------:R-:W-:Y:S02]  /*1dd0*/  @UP0 UIADD3 UR8, UPT, UPT, UR31, URZ, URZ ;  /* 0x000000ff1f080290 */ /* 0x000fe4000fffe0ff */
[----:B------:R-:W-:Y:S05]  /*1de0*/  UISETP.NE.AND UP0, UPT, UR30, UR52, UPT ;  /* 0x000000341e00728c */ /* 0x000fea000bf05270 */
[----:B------:R-:W-:Y:S04]  /*1df0*/  UMOV UR31, UR8 ;  /* 0x00000008001f7c82 */ /* 0x000fe80008000000 */
[----:B------:R-:W-:Y:S05]  /*1e00*/  BRA.U UP0, `(.L_x_23) ;  /* 0xfffffff900f47547 */ /* 0x000fea000b83ffff */
.L_x_18:
[----:B------:R-:W-:Y:S01]  /*1e10*/  ULEA UR4, UR43, UR41, 0x3 ;  /* 0x000000292b047291 */ /* 0x000fe2000f8e18ff */
[----:B-1----:R-:W-:Y:S01]  /*1e20*/  MOV R0, UR40 ;  /* 0x0000002800007c02 */ /* 0x002fe20008000f00 */
[----:B------:R-:W-:Y:S01]  /*1e30*/  @!P1 SYNCS.ARRIVE.TRANS64.A1T0 RZ, [UR41+0x158], RZ ;  /* 0x000158ffffff99a7 */ /* 0x000fe20008100029 */
[----:B------:R-:W-:Y:S02]  /*1e40*/  UISETP.GE.AND UP0, UPT, UR60, 0x1, UPT ;  /* 0x000000013c00788c */ /* 0x000fe4000bf06270 */
[----:B------:R-:W-:-:S04]  /*1e50*/  SHF.L.U32 R0, R0, 0x1f, RZ ;  /* 0x0000001f00007819 */ /* 0x000fc800000006ff */
[----:B--2---:R1:W2:Y:S03]  /*1e60*/  SYNCS.PHASECHK.TRANS64.TRYWAIT P0, [UR4+0x88], R0 ;  /* 0x00008800ff0075a7 */ /* 0x0042a60008001104 */
[----:B------:R-:W-:Y:S05]  /*1e70*/  BRA.U !UP0, `(.L_x_24) ;  /* 0x0000000508c07547 */ /* 0x000fea000b800000 */
[----:B------:R-:W3:Y:S01]  /*1e80*/  LDCU.128 UR8, c[0x0][0x480] ;  /* 0x00009000ff0877ac */ /* 0x000ee20008000c00 */
[----:B------:R-:W4:Y:S01]  /*1e90*/  LDCU.128 UR16, c[0x0][0x490] ;  /* 0x00009200ff1077ac */ /* 0x000f220008000c00 */
[----:B------:R-:W1:Y:S01]  /*1ea0*/  LDCU.64 UR20, c[0x0][0x4c0] ;  /* 0x00009800ff1477ac */ /* 0x000e620008000a00 */
[----:B------:R-:W1:Y:S01]  /*1eb0*/  LDCU UR13, c[0x0][0x4c8] ;  /* 0x00009900ff0d77ac */ /* 0x000e620008000800 */
[----:B------:R-:W-:Y:S02]  /*1ec0*/  UIADD3 UR52, UPT, UPT, UR60, UR52, URZ ;  /* 0x000000343c347290 */ /* 0x000fe4000fffe0ff */
[----:B---3--:R-:W-:Y:S02]  /*1ed0*/  UIMAD.WIDE.U32 UR4, UR50, UR9, URZ ;  /* 0x00000009320472a5 */ /* 0x008fe4000f8e00ff */
[----:B------:R-:W-:Y:S02]  /*1ee0*/  UISETP.NE.AND UP0, UPT, UR8, 0x1, UPT ;  /* 0x000000010800788c */ /* 0x000fe4000bf05270 */
[----:B------:R-:W-:Y:S01]  /*1ef0*/  USHF.R.U32.HI UR5, URZ, UR10, UR5 ;  /* 0x0000000aff057299 */ /* 0x000fe20008011605 */
[----:B------:R-:W3:Y:S03]  /*1f00*/  LDCU UR9, c[0x0][0x4a0] ;  /* 0x00009400ff0977ac */ /* 0x000ee60008000800 */
[----:B------:R-:W-:-:S02]  /*1f10*/  USEL UR5, UR50, UR5, !UP0 ;  /* 0x0000000532057287 */ /* 0x000fc4000c000000 */
[----:B------:R-:W-:Y:S02]  /*1f20*/  UISETP.NE.AND UP0, UPT, UR11, 0x1, UPT ;  /* 0x000000010b00788c */ /* 0x000fe4000bf05270 */
[----:B----4-:R-:W-:Y:S01]  /*1f30*/  UIMAD.WIDE.U32 UR6, UR5, UR16, URZ ;  /* 0x00000010050672a5 */ /* 0x010fe2000f8e00ff */
[----:B------:R-:W1:Y:S01]  /*1f40*/  LDCU UR10, c[0x0][0x4ec] ;  /* 0x00009d80ff0a77ac */ /* 0x000e620008000800 */
[----:B------:R-:W4:Y:S05]  /*1f50*/  LDCU UR59, c[0x0][0x38c] ;  /* 0x00007180ff3b77ac */ /* 0x000f2a0008000800 */
[----:B------:R-:W-:Y:S01]  /*1f60*/  UMOV UR4, UR7 ;  /* 0x0000000700047c82 */ /* 0x000fe20008000000 */
[----:B------:R-:W1:Y:S01]  /*1f70*/  LDCU UR23, c[0x0][0x4cc] ;  /* 0x00009980ff1777ac */ /* 0x000e620008000800 */
[----:B------:R-:W-:Y:S01]  /*1f80*/  USHF.R.U32.HI UR4, URZ, UR17, UR4 ;  /* 0x00000011ff047299 */ /* 0x000fe20008011604 */
[----:B------:R-:W4:Y:S03]  /*1f90*/  LDCU.64 UR16, c[0x0][0x4f0] ;  /* 0x00009e00ff1077ac */ /* 0x000f260008000a00 */
[----:B------:R-:W-:-:S02]  /*1fa0*/  USEL UR4, UR5, UR4, !UP0 ;  /* 0x0000000405047287 */ /* 0x000fc4000c000000 */
[----:B------:R-:W-:Y:S02]  /*1fb0*/  UISETP.NE.AND UP0, UPT, UR18, 0x1, UPT ;  /* 0x000000011200788c */ /* 0x000fe4000bf05270 */
[----:B------:R-:W-:Y:S01]  /*1fc0*/  UIMAD.WIDE.U32 UR6, UR4, UR19, URZ ;  /* 0x00000013040672a5 */ /* 0x000fe2000f8e00ff */
[----:B------:R-:W1:Y:S01]  /*1fd0*/  LDCU.64 UR32, c[0x0][0x4d0] ;  /* 0x00009a00ff2077ac */ /* 0x000e620008000a00 */
[----:B------:R-:W-:-:S05]  /*1fe0*/  UMOV UR49, UR60 ;  /* 0x0000003c00317c82 */ /* 0x000fca0008000000 */
[----:B------:R-:W-:Y:S01]  /*1ff0*/  UMOV UR6, UR7 ;  /* 0x0000000700067c82 */ /* 0x000fe20008000000 */
[----:B------:R-:W-:Y:S02]  /*2000*/  UIADD3 UR7, UPT, UPT, -UR5, URZ, URZ ;  /* 0x000000ff05077290 */ /* 0x000fe4000fffe1ff */
[----:B---3--:R-:W-:Y:S02]  /*2010*/  USHF.R.U32.HI UR6, URZ, UR9, UR6 ;  /* 0x00000009ff067299 */ /* 0x008fe40008011606 */
[----:B------:R-:W-:Y:S02]  /*2020*/  UIMAD UR7, UR8, UR7, UR50 ;  /* 0x00000007080772a4 */ /* 0x000fe4000f8e0232 */
[----:B------:R-:W-:Y:S02]  /*2030*/  USEL UR14, UR4, UR6, !UP0 ;  /* 0x00000006040e7287 */ /* 0x000fe4000c000000 */
[----:B------:R-:W-:Y:S02]  /*2040*/  UIADD3 UR6, UPT, UPT, -UR4, URZ, URZ ;  /* 0x000000ff04067290 */ /* 0x000fe4000fffe1ff */
[----:B------:R-:W-:-:S02]  /*2050*/  UIADD3 UR9, UPT, UPT, -UR14, URZ, URZ ;  /* 0x000000ff0e097290 */ /* 0x000fc4000fffe1ff */
[----:B------:R-:W-:Y:S02]  /*2060*/  UIMAD UR12, UR11, UR6, UR5 ;  /* 0x000000060b0c72a4 */ /* 0x000fe4000f8e0205 */
[----:B------:R-:W-:Y:S02]  /*2070*/  UIMAD UR9, UR18, UR9, UR4 ;  /* 0x00000009120972a4 */ /* 0x000fe4000f8e0204 */
[----:B-1----:R-:W-:Y:S01]  /*2080*/  UIMAD UR11, UR7, UR20, UR10 ;  /* 0x00000014070b72a4 */ /* 0x002fe2000f8e020a */
[----:B------:R-:W1:Y:S02]  /*2090*/  LDCU.64 UR50, c[0x0][0x390] ;  /* 0x00007200ff3277ac */ /* 0x000e640008000a00 */
[----:B------:R-:W3:Y:S01]  /*20a0*/  LDCU UR6, c[0x0][0x500] ;  /* 0x0000a000ff0677ac */ /* 0x000ee20008000800 */
[----:B------:R-:W1:Y:S01]  /*20b0*/  LDCU.64 UR4, c[0x0][0x4f8] ;  /* 0x00009f00ff0477ac */ /* 0x000e620008000a00 */
[----:B------:R-:W-:Y:S02]  /*20c0*/  UIADD3 UR18, UPT, UPT, UR34, 0x40, URZ ;  /* 0x0000004022127890 */ /* 0x000fe4000fffe0ff */
[----:B----4-:R-:W-:-:S02]  /*20d0*/  UIMAD UR12, UR12, UR21, UR16 ;  /* 0x000000150c0c72a4 */ /* 0x010fc4000f8e0210 */
[----:B------:R-:W-:Y:S01]  /*20e0*/  UIMAD UR13, UR9, UR13, UR17 ;  /* 0x0000000d090d72a4 */ /* 0x000fe2000f8e0211 */
[----:B------:R-:W-:-:S11]  /*20f0*/  UMOV UR7, UR43 ;  /* 0x0000002b00077c82 */ /* 0x000fd60008000000 */
.L_x_29:
[----:B----4-:R-:W-:Y:S01]  /*2100*/  @!P3 MOV R3, 0x3000 ;  /* 0x000030000003b802 */ /* 0x010fe20000000f00 */
[----:B------:R-:W-:Y:S01]  /*2110*/  ULEA UR9, UR7, UR41, 0x3 ;  /* 0x0000002907097291 */ /* 0x000fe2000f8e18ff */
[----:B--2---:R-:W-:Y:S11]  /*2120*/  @P0 BRA `(.L_x_25) ;  /* 0x0000000000100947 */ /* 0x004ff60003800000 */
[----:B------:R-:W-:Y:S04]  /*2130*/  MOV R4, UR40 ;  /* 0x0000002800047c02 */ /* 0x000fe80008000f00 */
[----:B------:R-:W-:Y:S04]  /*2140*/  SHF.L.U32 R4, R4, 0x1f, RZ ;  /* 0x0000001f04047819 */ /* 0x000fe800000006ff */
[----:B------:R-:W2:Y:S02]  /*2150*/  SYNCS.PHASECHK.TRANS64.TRYWAIT P0, [UR9+0x88], R4 ;  /* 0x00008804ff0075a7 */ /* 0x000ea40008001109 */
[----:B--2---:R-:W-:Y:S05]  /*2160*/  @!P0 BRA `(.L_x_26) ;  /* 0x0000007000808947 */ /* 0x004fea0003800000 */
.L_x_25:
[----:B------:R4:W-:Y:S01]  /*2170*/  @!P3 SYNCS.ARRIVE.TRANS64 RZ, [UR9], R3 ;  /* 0x00000003ffffb9a7 */ /* 0x0009e20008000009 */
[----:B------:R-:W-:Y:S04]  /*2180*/  BSSY.RECONVERGENT B0, `(.L_x_27) ;  /* 0x0000003000007945 */ /* 0x000fe80003800200 */
[----:B------:R-:W-:Y:S05]  /*2190*/  @P2 BRA `(.L_x_28) ;  /* 0x0000000000042947 */ /* 0x000fea0003800000 */
[----:B-1-3--:R-:W-:Y:S05]  /*21a0*/  BPT.TRAP 0x1 ;  /* 0x000000040000795c */ /* 0x00afea0000300000 */
.L_x_28:
[----:B-1-3--:R-:W-:Y:S05]  /*21b0*/  BSYNC.RECONVERGENT B0 ;  /* 0x0000000000007941 */ /* 0x00afea0003800200 */
.L_x_27:
[----:B------:R-:W-:Y:S02]  /*21c0*/  UIADD3 UR8, UPT, UPT, UR7, 0x1, URZ ;  /* 0x0000000107087890 */ /* 0x000fe4000fffe0ff */
[----:B------:R-:W-:Y:S02]  /*21d0*/  UIMAD UR16, UR36, UR23, UR4 ;  /* 0x00000017241072a4 */ /* 0x000fe4000f8e0204 */
[----:B------:R-:W-:Y:S02]  /*21e0*/  UISETP.NE.AND UP0, UPT, UR8, 0x11, UPT ;  /* 0x000000110800788c */ /* 0x000fe4000bf05270 */
[----:B------:R-:W-:Y:S02]  /*21f0*/  UIMAD UR15, UR37, UR32, UR5 ;  /* 0x00000020250f72a4 */ /* 0x000fe4000f8e0205 */
[----:B------:R-:W-:Y:S02]  /*2200*/  USEL UR10, URZ, 0x1, UP0 ;  /* 0x00000001ff0a7887 */ /* 0x000fe40008000000 */
[----:B------:R-:W-:Y:S02]  /*2210*/  USEL UR43, UR8, URZ, UP0 ;  /* 0x000000ff082b7287 */ /* 0x000fe40008000000 */
[----:B------:R-:W-:Y:S02]  /*2220*/  ULOP3.LUT UR40, UR40, UR10, URZ, 0x3c, !UPT ;  /* 0x0000000a28287292 */ /* 0x000fe4000f8e3cff */
[----:B------:R-:W-:Y:S02]  /*2230*/  ULEA UR8, UR43, UR41, 0x3 ;  /* 0x000000292b087291 */ /* 0x000fe4000f8e18ff */
[----:B------:R-:W-:Y:S02]  /*2240*/  ULEA UR19, UR7, UR41, 0xd ;  /* 0x0000002907137291 */ /* 0x000fe4000f8e68ff */
[----:B------:R-:W-:Y:S01]  /*2250*/  ULEA UR15, UR15, UR16, 0x5 ;  /* 0x000000100f0f7291 */ /* 0x000fe2000f8e28ff */
[----:B--2---:R-:W-:Y:S01]  /*2260*/  MOV R0, UR40 ;  /* 0x0000002800007c02 */ /* 0x004fe20008000f00 */
[----:B------:R-:W-:Y:S02]  /*2270*/  UIADD3 UR46, UP1, UPT, UR54, 0x80, URZ ;  /* 0x00000080362e7890 */ /* 0x000fe4000ff3e0ff */
[----:B------:R-:W-:Y:S01]  /*2280*/  USHF.L.U32 UR27, UR31, 0x5, URZ ;  /* 0x000000051f1b7899 */ /* 0x000fe200080006ff */
[----:B------:R-:W-:Y:S01]  /*2290*/  SHF.L.U32 R0, R0, 0x1f, RZ ;  /* 0x0000001f00007819 */ /* 0x000fe200000006ff */
[----:B------:R-:W-:Y:S02]  /*22a0*/  UIADD3.X UR47, UPT, UPT, URZ, UR55, URZ, UP1, !UPT ;  /* 0x00000037ff2f7290 */ /* 0x000fe40008ffe4ff */
[----:B------:R-:W-:Y:S01]  /*22b0*/  UIADD3 UR48, UPT, UPT, UR36, 0x1, URZ ;  /* 0x0000000124307890 */ /* 0x000fe2000fffe0ff */
[----:B------:R1:W2:Y:S01]  /*22c0*/  SYNCS.PHASECHK.TRANS64.TRYWAIT P0, [UR8+0x88], R0 ;  /* 0x00008800ff0075a7 */ /* 0x0002a20008001108 */
[----:B------:R-:W-:Y:S02]  /*22d0*/  ULEA UR8, UR7, UR41, 0xc ;  /* 0x0000002907087291 */ /* 0x000fe4000f8e60ff */
[----:B------:R-:W-:Y:S02]  /*22e0*/  UIMAD UR7, UR38, UR33, UR6 ;  /* 0x00000021260772a4 */ /* 0x000fe4000f8e0206 */
[----:B------:R-:W-:Y:S02]  /*22f0*/  UIADD3 UR8, UPT, UPT, UR8, 0x4400, URZ ;  /* 0x0000440008087890 */ /* 0x000fe4000fffe0ff */
[----:B------:R-:W-:Y:S02]  /*2300*/  ULEA UR7, UR7, UR15, 0xa ;  /* 0x0000000f07077291 */ /* 0x000fe4000f8e50ff */
[----:B------:R-:W-:Y:S02]  /*2310*/  UISETP.NE.AND UP2, UPT, UR48, UR59, UPT ;  /* 0x0000003b3000728c */ /* 0x000fe4000bf45270 */
[----:B------:R-:W-:Y:S02]  /*2320*/  UPRMT UR7, UR7, 0x5410, URZ ;  /* 0x0000541007077896 */ /* 0x000fe400080000ff */
[----:B------:R-:W-:Y:S02]  /*2330*/  UIADD3 UR42, UPT, UPT, UR37, 0x1, URZ ;  /* 0x00000001252a7890 */ /* 0x000fe4000fffe0ff */
[----:B------:R-:W-:Y:S02]  /*2340*/  UIADD3 UR44, UP0, UPT, UR54, 0x200, URZ ;  /* 0x00000200362c7890 */ /* 0x000fe4000ff1e0ff */
[----:B------:R-:W-:Y:S02]  /*2350*/  UIADD3 UR24, UPT, UPT, UR19, 0x15400, URZ ;  /* 0x0001540013187890 */ /* 0x000fe4000fffe0ff */
[----:B------:R-:W-:Y:S02]  /*2360*/  UIADD3.X UR45, UPT, UPT, URZ, UR55, URZ, UP0, !UPT ;  /* 0x00000037ff2d7290 */ /* 0x000fe400087fe4ff */
[----:B------:R-:W-:Y:S02]  /*2370*/  @UP2 UIADD3 UR42, UPT, UPT, UR37, URZ, URZ ;  /* 0x000000ff252a2290 */ /* 0x000fe4000fffe0ff */
[----:B------:R-:W-:Y:S02]  /*2380*/  UIADD3 UR16, UPT, UPT, UR19, 0x16400, URZ ;  /* 0x0001640013107890 */ /* 0x000fe4000fffe0ff */
[----:B------:R-:W-:Y:S02]  /*2390*/  UISETP.NE.AND UP1, UPT, UR42, UR50, UPT ;  /* 0x000000322a00728c */ /* 0x000fe4000bf25270 */
[----:B------:R-:W-:Y:S01]  /*23a0*/  UIADD3 UR35, UPT, UPT, UR38, 0x1, URZ ;  /* 0x0000000126237890 */ /* 0x000fe2000fffe0ff */
[----:B------:R-:W-:Y:S01]  /*23b0*/  UMOV UR10, UR27 ;  /* 0x0000001b000a7c82 */ /* 0x000fe20008000000 */
[----:B------:R-:W-:Y:S01]  /*23c0*/  UMOV UR56, 0x0 ;  /* 0x0000000000387882 */ /* 0x000fe20000000000 */
[----:B------:R3:W-:Y:S01]  /*23d0*/  UTMALDG.5D.IM2COL [UR8], [UR46], UR7 ;  /* 0x000000082e0073b4 */ /* 0x0007e20008060007 */
[----:B------:R-:W-:Y:S01]  /*23e0*/  UMOV UR57, 0x10000000 ;  /* 0x1000000000397882 */ /* 0x000fe20000000000 */
[----:B------:R-:W-:Y:S01]  /*23f0*/  UMOV UR25, UR9 ;  /* 0x0000000900197c82 */ /* 0x000fe20008000000 */
[----:B------:R-:W-:Y:S01]  /*2400*/  UMOV UR26, UR34 ;  /* 0x00000022001a7c82 */ /* 0x000fe20008000000 */
[----:B------:R-:W-:Y:S02]  /*2410*/  UMOV UR28, UR36 ;  /* 0x00000024001c7c82 */ /* 0x000fe40008000000 */
[----:B------:R-:W-:Y:S01]  /*2420*/  @UP1 UIADD3 UR35, UPT, UPT, UR38, URZ, URZ ;  /* 0x000000ff26231290 */ /* 0x000fe2000fffe0ff */
[----:B------:R-:W-:Y:S01]  /*2430*/  UMOV UR29, UR37 ;  /* 0x00000025001d7c82 */ /* 0x000fe20008000000 */
[----:B------:R-:W-:Y:S02]  /*2440*/  UMOV UR30, UR38 ;  /* 0x00000026001e7c82 */ /* 0x000fe40008000000 */
[----:B------:R-:W-:Y:S01]  /*2450*/  UISETP.NE.AND UP0, UPT, UR35, UR51, UPT ;  /* 0x000000332300728c */ /* 0x000fe2000bf05270 */
[----:B------:R1:W-:Y:S01]  /*2460*/  UTMALDG.5D [UR24], [UR44], desc[UR56] ;  /* 0x000038182c0075b4 */ /* 0x0003e20008021000 */
[----:B------:R-:W-:Y:S01]  /*2470*/  UMOV UR20, UR36 ;  /* 0x0000002400147c82 */ /* 0x000fe20008000000 */
[----:B------:R-:W-:Y:S01]  /*2480*/  USEL UR36, UR48, URZ, UP2 ;  /* 0x000000ff30247287 */ /* 0x000fe20009000000 */
[----:B------:R-:W-:Y:S01]  /*2490*/  UMOV UR21, UR37 ;  /* 0x0000002500157c82 */ /* 0x000fe20008000000 */
[----:B------:R-:W-:Y:S01]  /*24a0*/  USEL UR37, UR42, URZ, UP1 ;  /* 0x000000ff2a257287 */ /* 0x000fe20008800000 */
[----:B------:R-:W-:Y:S01]  /*24b0*/  UMOV UR22, UR38 ;  /* 0x0000002600167c82 */ /* 0x000fe20008000000 */
[----:B------:R-:W-:Y:S01]  /*24c0*/  USEL UR38, UR35, URZ, UP0 ;  /* 0x000000ff23267287 */ /* 0x000fe20008000000 */
[----:B------:R-:W-:Y:S01]  /*24d0*/  UMOV UR17, UR9 ;  /* 0x0000000900117c82 */ /* 0x000fe20008000000 */
[----:B------:R-:W-:Y:S02]  /*24e0*/  UMOV UR19, UR27 ;  /* 0x0000001b00137c82 */ /* 0x000fe40008000000 */
[----:B------:R1:W-:Y:S01]  /*24f0*/  UTMALDG.5D [UR16], [UR44], desc[UR56] ;  /* 0x000038102c0075b4 */ /* 0x0003e20008021000 */
[----:B---3--:R-:W-:Y:S02]  /*2500*/  UIADD3 UR8, UPT, UPT, UR31, 0x1, URZ ;  /* 0x000000011f087890 */ /* 0x008fe4000fffe0ff */
[----:B------:R-:W-:Y:S02]  /*2510*/  @UP0 UIADD3 UR8, UPT, UPT, UR31, URZ, URZ ;  /* 0x000000ff1f080290 */ /* 0x000fe4000fffe0ff */
[----:B------:R-:W-:Y:S02]  /*2520*/  UISETP.GT.U32.AND UP0, UPT, UR49, 0x1, UPT ;  /* 0x000000013100788c */ /* 0x000fe4000bf04070 */
[----:B------:R-:W-:Y:S03]  /*2530*/  UIADD3 UR7, UPT, UPT, UR49, -0x1, URZ ;  /* 0xffffffff31077890 */ /* 0x000fe6000fffe0ff */
[----:B------:R-:W-:Y:S04]  /*2540*/  UMOV UR31, UR8 ;  /* 0x00000008001f7c82 */ /* 0x000fe80008000000 */
[----:B------:R-:W-:Y:S01]  /*2550*/  UMOV UR49, UR7 ;  /* 0x0000000700317c82 */ /* 0x000fe20008000000 */
[----:B------:R-:W-:Y:S01]  /*2560*/  UMOV UR7, UR43 ;  /* 0x0000002b00077c82 */ /* 0x000fe20008000000 */
[----:B-1----:R-:W-:Y:S05]  /*2570*/  BRA.U UP0, `(.L_x_29) ;  /* 0xfffffff900e07547 */ /* 0x002fea000b83ffff */
.L_x_24:
[----:B----4-:R-:W-:Y:S01]  /*2580*/  SHF.L.U32 R3, R2, 0x1f, RZ ;  /* 0x0000001f02037819 */ /* 0x010fe200000006ff */
[----:B------:R-:W-:-:S03]  /*2590*/  NOP ;  /* 0x0000000000007918 */ /* 0x000fc60000000000 */
[----:B--2---:R-:W2:Y:S02]  /*25a0*/  SYNCS.PHASECHK.TRANS64.TRYWAIT P0, [UR41+0x160], R3 ;  /* 0x00016003ff0075a7 */ /* 0x004ea40008001129 */
[----:B--2---:R-:W-:Y:S05]  /*25b0*/  @!P0 BRA `(.L_x_30) ;  /* 0x0000006c00848947 */ /* 0x004fea0003800000 */
.L_x_140:
[----:B------:R-:W2:Y:S01]  /*25c0*/  LDS.128 R4, [UR41+0x1a0] ;  /* 0x0001a029ff047984 */ /* 0x000ea20008000c00 */
[----:B------:R-:W-:Y:S02]  /*25d0*/  UIADD3 UR4, UPT, UPT, UR41, 0x168, URZ ;  /* 0x0000016829047890 */ /* 0x000fe4000fffe0ff */
[----:B------:R-:W-:Y:S01]  /*25e0*/  UISETP.GE.AND UP0, UPT, UR39, 0x1, UPT ;  /* 0x000000012700788c */ /* 0x000fe2000bf06270 */
[----:B------:R-:W-:Y:S01]  /*25f0*/  @!PT LDS RZ, [RZ] ;  /* 0x00000000fffff984 */ /* 0x000fe20000000800 */
[----:B------:R-:W-:Y:S01]  /*2600*/  @!PT LDS RZ, [RZ] ;  /* 0x00000000fffff984 */ /* 0x000fe20000000800 */
[----:B------:R-:W-:Y:S01]  /*2610*/  @!PT LDS RZ, [RZ] ;  /* 0x00000000fffff984 */ /* 0x000fe20000000800 */
[----:B------:R-:W-:Y:S01]  /*2620*/  @!PT LDS RZ, [RZ] ;  /* 0x00000000fffff984 */ /* 0x000fe20000000800 */
[----:B------:R3:W-:Y:S06]  /*2630*/  MEMBAR.ALL.CTA ;  /* 0x0000000000007992 */ /* 0x0007ec0000008000 */
[----:B---3--:R-:W3:Y:S01]  /*2640*/  FENCE.VIEW.ASYNC.S ;  /* 0x00000000000073c6 */ /* 0x008ee20000000000 */
[----:B------:R-:W-:-:S09]  /*2650*/  UPRMT UR4, URZ, 0x654, UR4 ;  /* 0x00000654ff047896 */ /* 0x000fd20008000004 */
[----:B---3--:R-:W-:Y:S01]  /*2660*/  SYNCS.ARRIVE.TRANS64.RED.A1T0 RZ, [UR4], RZ ;  /* 0x000000ffffff79a7 */ /* 0x008fe20008100404 */
[----:B--2---:R-:W-:-:S13]  /*2670*/  LOP3.LUT P0, RZ, R6, 0x1, RZ, 0xc0, !PT ;  /* 0x0000000106ff7812 */ /* 0x004fda000780c0ff */
[----:B------:R-:W-:Y:S01]  /*2680*/  VOTEU.ANY UP1, P0 ;  /* 0x0000000000ff7886 */ /* 0x000fe20000020100 */
[----:B------:R-:W-:-:S13]  /*2690*/  PLOP3.LUT P0, PT, PT, PT, UP1, 0x80, 0x8 ;  /* 0x000000000008781c */ /* 0x000fda0003f0f018 */
[----:B-1----:R-:W-:Y:S02]  /*26a0*/  @P0 MOV R0, R4 ;  /* 0x0000000400000202 */ /* 0x002fe40000000f00 */
[----:B------:R-:W-:Y:S02]  /*26b0*/  @P0 LOP3.LUT R4, R5, 0xffff, RZ, 0xc0, !PT ;  /* 0x0000ffff05040812 */ /* 0x000fe400078ec0ff */
[----:B------:R-:W-:Y:S02]  /*26c0*/  @P0 R2UR UR6, R0 ;  /* 0x00000000000602ca */ /* 0x000fe400000e0000 */
[----:B------:R-:W-:-:S11]  /*26d0*/  @P0 R2UR UR5, R4 ;  /* 0x00000000040502ca */ /* 0x000fd600000e0000 */
[----:B------:R-:W-:Y:S02]  /*26e0*/  @UP1 UMOV UR58, UR6 ;  /* 0x00000006003a1c82 */ /* 0x000fe40008000000 */
[----:B------:R-:W-:Y:S01]  /*26f0*/  @UP1 UMOV UR53, UR5 ;  /* 0x0000000500351c82 */ /* 0x000fe20008000000 */
[----:B------:R-:W-:Y:S05]  /*2700*/  BRA.U !UP0, `(.L_x_31) ;  /* 0x0000000108d47547 */ /* 0x000fea000b800000 */
[----:B------:R-:W1:Y:S01]  /*2710*/  LDCU.128 UR16, c[0x0][0xc10] ;  /* 0x00018200ff1077ac */ /* 0x000e620008000c00 */
[----:B------:R-:W2:Y:S01]  /*2720*/  LDCU UR20, c[0x0][0xc20] ;  /* 0x00018400ff1477ac */ /* 0x000ea20008000800 */
[----:B------:R-:W3:Y:S01]  /*2730*/  LDCU UR13, c[0x0][0xc0c] ;  /* 0x00018180ff0d77ac */ /* 0x000ee20008000800 */
[----:B------:R-:W4:Y:S01]  /*2740*/  LDCU.64 UR14, c[0x0][0xc28] ;  /* 0x00018500ff0e77ac */ /* 0x000f220008000a00 */
[----:B------:R-:W-:Y:S02]  /*2750*/  UISETP.NE.AND UP3, UPT, UR39, 0x1, UPT ;  /* 0x000000012700788c */ /* 0x000fe4000bf65270 */
[----:B-1----:R-:W-:Y:S02]  /*2760*/  UIMAD.WIDE.U32 UR4, UR61, UR19, URZ ;  /* 0x000000133d0472a5 */ /* 0x002fe4000f8e00ff */
[----:B------:R-:W-:Y:S02]  /*2770*/  UIMAD.WIDE.U32 UR6, UR62, UR16, URZ ;  /* 0x000000103e0672a5 */ /* 0x000fe4000f8e00ff */
[----:B------:R-:W-:-:S02]  /*2780*/  UISETP.NE.AND UP0, UPT, UR18, 0x1, UPT ;  /* 0x000000011200788c */ /* 0x000fc4000bf05270 */
[----:B------:R-:W-:Y:S01]  /*2790*/  UIMAD.WIDE.U32 UR10, UR53, UR19, URZ ;  /* 0x00000013350a72a5 */ /* 0x000fe2000f8e00ff */
[----:B------:R-:W-:Y:S01]  /*27a0*/  UMOV UR4, UR5 ;  /* 0x0000000500047c82 */ /* 0x000fe20008000000 */
[----:B---3--:R-:W-:Y:S02]  /*27b0*/  UISETP.NE.AND UP2, UPT, UR13, 0x1, UPT ;  /* 0x000000010d00788c */ /* 0x008fe4000bf45270 */
[----:B--2---:R-:W-:Y:S02]  /*27c0*/  USHF.R.U32.HI UR5, URZ, UR20, UR4 ;  /* 0x00000014ff057299 */ /* 0x004fe40008011604 */
[----:B------:R-:W-:Y:S01]  /*27d0*/  UIMAD.WIDE.U32 UR8, UR58, UR16, URZ ;  /* 0x000000103a0872a5 */ /* 0x000fe2000f8e00ff */
[----:B------:R-:W-:Y:S01]  /*27e0*/  UMOV UR4, UR7 ;  /* 0x0000000700047c82 */ /* 0x000fe20008000000 */
[----:B------:R-:W-:Y:S02]  /*27f0*/  USEL UR5, UR61, UR5, !UP0 ;  /* 0x000000053d057287 */ /* 0x000fe4000c000000 */
[----:B------:R-:W-:-:S02]  /*2800*/  USHF.R.U32.HI UR4, URZ, UR17, UR4 ;  /* 0x00000011ff047299 */ /* 0x000fc40008011604 */
[----:B----4-:R-:W-:Y:S02]  /*2810*/  UIMAD.WIDE.U32 UR6, UR5, UR14, URZ ;  /* 0x0000000e050672a5 */ /* 0x010fe4000f8e00ff */
[----:B------:R-:W-:Y:S01]  /*2820*/  USEL UR12, UR62, UR4, !UP2 ;  /* 0x000000043e0c7287 */ /* 0x000fe2000d000000 */
[----:B------:R-:W-:Y:S02]  /*2830*/  UMOV UR8, UR9 ;  /* 0x0000000900087c82 */ /* 0x000fe40008000000 */
[----:B------:R-:W-:Y:S01]  /*2840*/  UMOV UR4, UR11 ;  /* 0x0000000b00047c82 */ /* 0x000fe20008000000 */
[----:B------:R-:W-:Y:S01]  /*2850*/  UIMAD.WIDE.U32 UR10, UR12, UR14, URZ ;  /* 0x0000000e0c0a72a5 */ /* 0x000fe2000f8e00ff */
[----:B------:R-:W-:Y:S01]  /*2860*/  UMOV UR6, UR7 ;  /* 0x0000000700067c82 */ /* 0x000fe20008000000 */
[----:B------:R-:W-:Y:S02]  /*2870*/  USHF.R.U32.HI UR4, URZ, UR20, UR4 ;  /* 0x00000014ff047299 */ /* 0x000fe40008011604 */
[----:B------:R-:W-:-:S02]  /*2880*/  @UP3 USHF.R.U32.HI UR5, URZ, UR15, UR6 ;  /* 0x0000000fff053299 */ /* 0x000fc40008011606 */
[----:B------:R-:W-:Y:S01]  /*2890*/  USHF.R.U32.HI UR17, URZ, UR17, UR8 ;  /* 0x00000011ff117299 */ /* 0x000fe20008011608 */
[----:B------:R-:W-:Y:S01]  /*28a0*/  UMOV UR6, UR11 ;  /* 0x0000000b00067c82 */ /* 0x000fe20008000000 */
[----:B------:R-:W-:Y:S02]  /*28b0*/  USEL UR4, UR53, UR4, !UP0 ;  /* 0x0000000435047287 */ /* 0x000fe4000c000000 */
[----:B------:R-:W-:Y:S02]  /*28c0*/  @UP3 USHF.R.U32.HI UR12, URZ, UR15, UR6 ;  /* 0x0000000fff0c3299 */ /* 0x000fe40008011606 */
[----:B------:R-:W-:Y:S02]  /*28d0*/  UIMAD UR6, UR39, UR5, URZ ;  /* 0x00000005270672a4 */ /* 0x000fe4000f8e02ff */
[----:B------:R-:W-:Y:S02]  /*28e0*/  USEL UR5, UR58, UR17, !UP2 ;  /* 0x000000113a057287 */ /* 0x000fe4000d000000 */
[----:B------:R-:W-:-:S02]  /*28f0*/  UIMAD UR8, UR39, UR12, URZ ;  /* 0x0000000c270872a4 */ /* 0x000fc4000f8e02ff */
[----:B------:R-:W-:Y:S02]  /*2900*/  UISETP.GE.AND UP0, UPT, UR4, UR6, UPT ;  /* 0x000000060400728c */ /* 0x000fe4000bf06270 */
[----:B------:R-:W-:Y:S02]  /*2910*/  UIMAD.WIDE.U32 UR6, UR4, UR14, URZ ;  /* 0x0000000e040672a5 */ /* 0x000fe4000f8e00ff */
[----:B------:R-:W-:Y:S02]  /*2920*/  UISETP.GE.OR UP0, UPT, UR5, UR8, UP0 ;  /* 0x000000080500728c */ /* 0x000fe40008706670 */
[----:B------:R-:W-:Y:S02]  /*2930*/  UIMAD.WIDE.U32 UR8, UR5, UR14, URZ ;  /* 0x0000000e050872a5 */ /* 0x000fe4000f8e00ff */
[----:B------:R-:W-:Y:S01]  /*2940*/  UIADD3 UR10, UPT, UPT, -UR4, URZ, URZ ;  /* 0x000000ff040a7290 */ /* 0x000fe2000fffe1ff */
[----:B------:R-:W-:Y:S02]  /*2950*/  UMOV UR6, UR7 ;  /* 0x0000000700067c82 */ /* 0x000fe40008000000 */
[----:B------:R-:W-:-:S02]  /*2960*/  USHF.R.U32.HI UR6, URZ, UR15, UR6 ;  /* 0x0000000fff067299 */ /* 0x000fc40008011606 */
[----:B------:R-:W-:Y:S02]  /*2970*/  UIMAD UR10, UR18, UR10, UR53 ;  /* 0x0000000a120a72a4 */ /* 0x000fe4000f8e0235 */
[----:B------:R-:W-:Y:S01]  /*2980*/  USEL UR6, UR4, UR6, !UP3 ;  /* 0x0000000604067287 */ /* 0x000fe2000d800000 */
[----:B------:R-:W-:Y:S01]  /*2990*/  @!UP0 UMOV UR7, UR9 ;  /* 0x0000000900078c82 */ /* 0x000fe20008000000 */
[----:B------:R-:W-:Y:S02]  /*29a0*/  UIADD3 UR9, UPT, UPT, -UR5, URZ, URZ ;  /* 0x000000ff05097290 */ /* 0x000fe4000fffe1ff */
[----:B------:R-:W-:Y:S02]  /*29b0*/  @!UP0 USHF.R.U32.HI UR7, URZ, UR15, UR7 ;  /* 0x0000000fff078299 */ /* 0x000fe40008011607 */
[----:B------:R-:W-:Y:S02]  /*29c0*/  UIADD3 UR8, UPT, UPT, -UR6, URZ, URZ ;  /* 0x000000ff06087290 */ /* 0x000fe4000fffe1ff */
[----:B------:R-:W-:-:S02]  /*29d0*/  @!UP0 USEL UR7, UR5, UR7, !UP3 ;  /* 0x0000000705078287 */ /* 0x000fc4000d800000 */
[----:B------:R-:W-:Y:S02]  /*29e0*/  UIMAD UR8, UR39, UR8, UR4 ;  /* 0x00000008270872a4 */ /* 0x000fe4000f8e0204 */
[----:B------:R-:W-:Y:S02]  /*29f0*/  @!UP0 UIADD3 UR6, UPT, UPT, UR6, -UR7, URZ ;  /* 0x8000000706068290 */ /* 0x000fe4000fffe0ff */
[----:B------:R-:W-:Y:S02]  /*2a00*/  @!UP0 UIMAD UR7, UR8, UR12, UR7 ;  /* 0x0000000c080782a4 */ /* 0x000fe4000f8e0207 */
[----:B------:R-:W-:Y:S02]  /*2a10*/  @!UP0 UIMAD UR4, UR39, UR6, UR5 ;  /* 0x00000006270482a4 */ /* 0x000fe4000f8e0205 */
[----:B------:R-:W-:Y:S02]  /*2a20*/  UIMAD UR6, UR13, UR9, UR58 ;  /* 0x000000090d0672a4 */ /* 0x000fe4000f8e023a */
[----:B------:R-:W-:Y:S01]  /*2a30*/  UIMAD UR53, UR4, UR18, UR10 ;  /* 0x00000012043572a4 */ /* 0x000fe2000f8e020a */
[----:B------:R-:W-:-:S02]  /*2a40*/  @!UP0 UMOV UR5, UR7 ;  /* 0x0000000700058c82 */ /* 0x000fc40008000000 */
[----:B------:R-:W-:-:S12]  /*2a50*/  UIMAD UR58, UR5, UR13, UR6 ;  /* 0x0000000d053a72a4 */ /* 0x000fd8000f8e0206 */
.L_x_31:
        /* <DEDUP_REMOVED lines=20> */
.L_x_32:
[----:B------:R-:W-:Y:S01]  /*2ba0*/  R2UR UR5, R45 ;  /* 0x000000002d0572ca */ /* 0x000fe200000e0000 */
[----:B------:R-:W-:Y:S01]  /*2bb0*/  UMOV UR30, UR52 ;  /* 0x00000034001e7c82 */ /* 0x000fe20008000000 */
[----:B------:R-:W-:Y:S02]  /*2bc0*/  R2UR UR4, R44 ;  /* 0x000000002c0472ca */ /* 0x000fe400000e0000 */
[----:B------:R-:W-:Y:S02]  /*2bd0*/  PLOP3.LUT P1, PT, PT, PT, PT, 0x80, 0x8 ;  /* 0x000000000008781c */ /* 0x000fe40003f2f070 */
[----:B------:R-:W-:-:S07]  /*2be0*/  LOP3.LUT R2, R2, 0x1, RZ, 0x3c, !PT ;  /* 0x0000000102027812 */ /* 0x000fce00078e3cff */
[----:B------:R-:W-:Y:S02]  /*2bf0*/  UIADD3 UR51, UPT, UPT, UR58, UR5, URZ ;  /* 0x000000053a337290 */ /* 0x000fe4000fffe0ff */
[----:B------:R-:W-:Y:S01]  /*2c00*/  UIADD3 UR24, UPT, UPT, UR53, UR4, URZ ;  /* 0x0000000435187290 */ /* 0x000fe2000fffe0ff */
[----:B------:R-:W-:Y:S11]  /*2c10*/  BRA.U UP1, `(.L_x_33) ;  /* 0xffffffe901887547 */ /* 0x000ff6000b83ffff */
[----:B------:R-:W-:Y:S01]  /*2c20*/  UIADD3 UR41, UPT, UPT, UR41, 0x88, URZ ;  /* 0x0000008829297890 */ /* 0x000fe2000fffe0ff */
[----:B------:R-:W-:-:S03]  /*2c30*/  MOV R2, UR40 ;  /* 0x0000002800027c02 */ /* 0x000fc60008000f00 */
[----:B------:R-:W-:Y:S01]  /*2c40*/  ULEA UR4, UR43, UR41, 0x3 ;  /* 0x000000292b047291 */ /* 0x000fe2000f8e18ff */
[----:B------:R-:W-:-:S08]  /*2c50*/  SHF.L.U32 R2, R2, 0x1f, RZ ;  /* 0x0000001f02027819 */ /* 0x000fd000000006ff */
[----:B------:R-:W1:Y:S02]  /*2c60*/  SYNCS.PHASECHK.TRANS64.TRYWAIT P0, [UR4], R2 ;  /* 0x00000002ff0075a7 */ /* 0x000e640008001104 */
[----:B-1----:R-:W-:Y:S05]  /*2c70*/  @!P0 BRA `(.L_x_34) ;  /* 0x0000006400ec8947 */ /* 0x002fea0003800000 */
.L_x_142:
[----:B------:R-:W-:-:S04]  /*2c80*/  UIADD3 UR4, UPT, UPT, UR43, 0x1, URZ ;  /* 0x000000012b047890 */ /* 0x000fc8000fffe0ff */
[----:B------:R-:W-:-:S04]  /*2c90*/  UISETP.NE.AND UP0, UPT, UR4, 0x11, UPT ;  /* 0x000000110400788c */ /* 0x000fc8000bf05270 */
[----:B------:R-:W-:Y:S02]  /*2ca0*/  USEL UR5, URZ, 0x1, UP0 ;  /* 0x00000001ff057887 */ /* 0x000fe40008000000 */
[----:B------:R-:W-:Y:S02]  /*2cb0*/  USEL UR4, UR4, URZ, UP0 ;  /* 0x000000ff04047287 */ /* 0x000fe40008000000 */
[----:B------:R-:W-:Y:S02]  /*2cc0*/  ULOP3.LUT UR6, UR40, UR5, URZ, 0x3c, !UPT ;  /* 0x0000000528067292 */ /* 0x000fe4000f8e3cff */
[----:B------:R-:W-:-:S04]  /*2cd0*/  ULEA UR5, UR4, UR41, 0x3 ;  /* 0x0000002904057291 */ /* 0x000fc8000f8e18ff */
[----:B-1----:R-:W-:-:S04]  /*2ce0*/  MOV R2, UR6 ;  /* 0x0000000600027c02 */ /* 0x002fc80008000f00 */
[----:B------:R-:W-:-:S04]  /*2cf0*/  SHF.L.U32 R2, R2, 0x1f, RZ ;  /* 0x0000001f02027819 */ /* 0x000fc800000006ff */
[----:B------:R-:W1:Y:S02]  /*2d00*/  SYNCS.PHASECHK.TRANS64.TRYWAIT P0, [UR5], R2 ;  /* 0x00000002ff0075a7 */ /* 0x000e640008001105 */
[----:B-1----:R-:W-:Y:S05]  /*2d10*/  @!P0 BRA `(.L_x_35) ;  /* 0x0000006400dc8947 */ /* 0x002fea0003800000 */
.L_x_144:
        /* <DEDUP_REMOVED lines=10> */
.L_x_146:
        /* <DEDUP_REMOVED lines=10> */
.L_x_148:
        /* <DEDUP_REMOVED lines=10> */
.L_x_150:
        /* <DEDUP_REMOVED lines=10> */
.L_x_152:
        /* <DEDUP_REMOVED lines=10> */
.L_x_154:
        /* <DEDUP_REMOVED lines=10> */
.L_x_156:
        /* <DEDUP_REMOVED lines=10> */
.L_x_158:
        /* <DEDUP_REMOVED lines=10> */
.L_x_160:
        /* <DEDUP_REMOVED lines=10> */
.L_x_162:
        /* <DEDUP_REMOVED lines=10> */
.L_x_164:
        /* <DEDUP_REMOVED lines=10> */
.L_x_166:
        /* <DEDUP_REMOVED lines=10> */
.L_x_168:
        /* <DEDUP_REMOVED lines=10> */
.L_x_170:
        /* <DEDUP_REMOVED lines=10> */
.L_x_172:
[----:B------:R-:W-:-:S04]  /*35e0*/  UIADD3 UR4, UPT, UPT, UR4, 0x1, URZ ;  /* 0x0000000104047890 */ /* 0x000fc8000fffe0ff */
[----:B------:R-:W-:-:S04]  /*35f0*/  UISETP.NE.AND UP0, UPT, UR4, 0x11, UPT ;  /* 0x000000110400788c */ /* 0x000fc8000bf05270 */
[----:B------:R-:W-:Y:S02]  /*3600*/  USEL UR5, URZ, 0x1, UP0 ;  /* 0x00000001ff057887 */ /* 0x000fe40008000000 */
[----:B------:R-:W-:Y:S02]  /*3610*/  USEL UR4, UR4, URZ, UP0 ;  /* 0x000000ff04047287 */ /* 0x000fe40008000000 */
[----:B------:R-:W-:Y:S02]  /*3620*/  ULOP3.LUT UR5, UR6, UR5, URZ, 0x3c, !UPT ;  /* 0x0000000506057292 */ /* 0x000fe4000f8e3cff */
[----:B------:R-:W-:-:S04]  /*3630*/  ULEA UR4, UR4, UR41, 0x3 ;  /* 0x0000002904047291 */ /* 0x000fc8000f8e18ff */
[----:B-1----:R-:W-:Y:S02]  /*3640*/  IMAD.U32 R2, RZ, RZ, UR5 ;  /* 0x00000005ff027e24 */ /* 0x002fe4000f8e00ff */
[----:B------:R-:W-:-:S03]  /*3650*/  MOV R0, UR4 ;  /* 0x0000000400007c02 */ /* 0x000fc60008000f00 */
[----:B------:R-:W-:-:S07]  /*3660*/  SHF.L.U32 R2, R2, 0x1f, RZ ;  /* 0x0000001f02027819 */ /* 0x000fce00000006ff */
.L_x_50:
[----:B-1----:R1:W2:Y:S02]  /*3670*/  SYNCS.PHASECHK.TRANS64.TRYWAIT P0, [R0+URZ], R2 ;  /* 0x00000002000075a7 */ /* 0x0022a400080011ff */
[----:B--2---:R-:W-:Y:S05]  /*3680*/  @!P0 NANOSLEEP.SYNCS 0x989680 ;  /* 0x009896800000895d */ /* 0x004fea0003900000 */
[----:B------:R-:W2:Y:S02]  /*3690*/  @!P0 SYNCS.PHASECHK.TRANS64 P0, [R0+URZ], R2 ;  /* 0x00000002000085a7 */ /* 0x000ea400080010ff */
[----:B--2---:R-:W-:Y:S05]  /*36a0*/  @P0 EXIT ;  /* 0x000000000000094d */ /* 0x004fea0003800000 */
[----:B------:R-:W-:Y:S05]  /*36b0*/  BRA `(.L_x_50) ;  /* 0xfffffffc00ec7947 */ /* 0x000fea000383ffff */
.L_x_17:
[----:B------:R-:W2:Y:S02]  /*36c0*/  S2UR UR4, SR_CgaCtaId ;  /* 0x00000000000479c3 */ /* 0x000ea40000008800 */
[----:B--2---:R-:W-:-:S04]  /*36d0*/  UISETP.NE.AND UP0, UPT, UR4, URZ, UPT ;  /* 0x000000ff0400728c */ /* 0x004fc8000bf05270 */
[----:B------:R-:W-:-:S09]  /*36e0*/  UISETP.NE.OR UP0, UPT, UR18, 0x1, UP0 ;  /* 0x000000011200788c */ /* 0x000fd20008705670 */
[----:B------:R-:W-:Y:S05]  /*36f0*/  BRA.U UP0, `(.L_x_51) ;  /* 0x0000000100b47547 */ /* 0x000fea000b800000 */
[----:B------:R-:W2:Y:S01]  /*3700*/  S2UR UR5, SR_CgaCtaId ;  /* 0x00000000000579c3 */ /* 0x000ea20000008800 */
[----:B------:R-:W-:Y:S01]  /*3710*/  UMOV UR4, 0x400 ;  /* 0x0000040000047882 */ /* 0x000fe20000000000 */
[----:B------:R-:W-:Y:S01]  /*3720*/  HFMA2 R3, -RZ, RZ, 0, 5.9604644775390625e-08 ;  /* 0x00000001ff037431 */ /* 0x000fe200000001ff */
[----:B------:R-:W-:Y:S01]  /*3730*/  ISETP.NE.AND P0, PT, R0, RZ, PT ;  /* 0x000000ff0000720c */ /* 0x000fe20003f05270 */
[----:B------:R-:W-:Y:S01]  /*3740*/  IMAD.MOV.U32 R8, RZ, RZ, RZ ;  /* 0x000000ffff087224 */ /* 0x000fe200078e00ff */
[----:B--2---:R-:W-:-:S04]  /*3750*/  ULEA UR4, UR5, UR4, 0x18 ;  /* 0x0000000405047291 */ /* 0x004fc8000f8ec0ff */
[----:B------:R-:W-:Y:S02]  /*3760*/  UIADD3 UR5, UPT, UPT, UR4, 0x168, URZ ;  /* 0x0000016804057890 */ /* 0x000fe4000fffe0ff */
[----:B------:R-:W-:Y:S02]  /*3770*/  UIADD3 UR8, UPT, UPT, UR4, 0x160, URZ ;  /* 0x0000016004087890 */ /* 0x000fe4000fffe0ff */
[----:B------:R-:W-:-:S12]  /*3780*/  UPRMT UR5, URZ, 0x654, UR5 ;  /* 0x00000654ff057896 */ /* 0x000fd80008000005 */
.L_x_54:
[----:B------:R-:W-:Y:S01]  /*3790*/  SHF.L.U32 R6, R3, 0x1f, RZ ;  /* 0x0000001f03067819 */ /* 0x000fe200000006ff */
[----:B------:R-:W-:Y:S02]  /*37a0*/  IMAD.U32 R4, RZ, RZ, UR8 ;  /* 0x00000008ff047e24 */ /* 0x000fe4000f8e00ff */
[----:B------:R-:W-:Y:S01]  /*37b0*/  @!P0 IMAD.MOV.U32 R5, RZ, RZ, 0x10 ;  /* 0x00000010ff058424 */ /* 0x000fe200078e00ff */
[----:B------:R-:W2:Y:S02]  /*37c0*/  SYNCS.PHASECHK.TRANS64.TRYWAIT P1, [UR4+0x168], R6 ;  /* 0x00016806ff0075a7 */ /* 0x000ea40008021104 */
[----:B------:R-:W-:-:S04]  /*37d0*/  PRMT R4, R0, 0x654, R4 ;  /* 0x0000065400047816 */ /* 0x000fc80000000004 */
[----:B------:R-:W-:Y:S01]  /*37e0*/  SEL R2, R4, R2, !P0 ;  /* 0x0000000204027207 */ /* 0x000fe20004000000 */
[----:B--2---:R-:W-:Y:S06]  /*37f0*/  @!P1 BRA `(.L_x_52) ;  /* 0x00000060008c9947 */ /* 0x004fec0003800000 */
.L_x_174:
[----:B------:R-:W-:Y:S01]  /*3800*/  UIADD3 UR6, UPT, UPT, UR4, 0x1a0, URZ ;  /* 0x000001a004067890 */ /* 0x000fe2000fffe0ff */
[----:B------:R3:W-:Y:S01]  /*3810*/  @!P0 SYNCS.ARRIVE.TRANS64.RED RZ, [R2+URZ], R5 ;  /* 0x0000000502ff89a7 */ /* 0x0007e200080004ff */
[----:B------:R-:W-:Y:S01]  /*3820*/  UIADD3 UR7, UPT, UPT, UR4, 0x160, URZ ;  /* 0x0000016004077890 */ /* 0x000fe2000fffe0ff */
[----:B------:R-:W-:-:S08]  /*3830*/  LOP3.LUT R3, R3, 0x1, RZ, 0x3c, !PT ;  /* 0x0000000103037812 */ /* 0x000fd000078e3cff */
[----:B------:R-:W-:Y:S06]  /*3840*/  UGETNEXTWORKID.BROADCAST [UR6], [UR7] ;  /* 0x00000000060073ca */ /* 0x000fec0008000100 */
[----:B---3--:R-:W-:-:S04]  /*3850*/  SHF.L.U32 R5, R8, 0x1f, RZ ;  /* 0x0000001f08057819 */ /* 0x008fc800000006ff */
[----:B------:R-:W3:Y:S02]  /*3860*/  SYNCS.PHASECHK.TRANS64.TRYWAIT P1, [UR4+0x160], R5 ;  /* 0x00016005ff0075a7 */ /* 0x000ee40008021104 */
[----:B---3--:R-:W-:Y:S05]  /*3870*/  @!P1 BRA `(.L_x_53) ;  /* 0x0000006000849947 */ /* 0x008fea0003800000 */
.L_x_176:
[----:B--2---:R-:W2:Y:S01]  /*3880*/  LDS.128 R4, [UR4+0x1a0] ;  /* 0x0001a004ff047984 */ /* 0x004ea20008000c00 */
[----:B------:R-:W-:Y:S01]  /*3890*/  LOP3.LUT R8, R8, 0x1, RZ, 0x3c, !PT ;  /* 0x0000000108087812 */ /* 0x000fe200078e3cff */
[----:B------:R-:W-:Y:S01]  /*38a0*/  @!PT LDS RZ, [RZ] ;  /* 0x00000000fffff984 */ /* 0x000fe20000000800 */
[----:B------:R-:W-:Y:S01]  /*38b0*/  @!PT LDS RZ, [RZ] ;  /* 0x00000000fffff984 */ /* 0x000fe20000000800 */
[----:B------:R-:W-:Y:S01]  /*38c0*/  @!PT LDS RZ, [RZ] ;  /* 0x00000000fffff984 */ /* 0x000fe20000000800 */
[----:B------:R-:W-:Y:S01]  /*38d0*/  @!PT LDS RZ, [RZ] ;  /* 0x00000000fffff984 */ /* 0x000fe20000000800 */
[----:B------:R3:W-:Y:S06]  /*38e0*/  MEMBAR.ALL.CTA ;  /* 0x0000000000007992 */ /* 0x0007ec0000008000 */
[----:B---3--:R-:W3:Y:S02]  /*38f0*/  FENCE.VIEW.ASYNC.S ;  /* 0x00000000000073c6 */ /* 0x008ee40000000000 */
[----:B---3--:R-:W-:Y:S01]  /*3900*/  SYNCS.ARRIVE.TRANS64.RED.A1T0 RZ, [UR5], RZ ;  /* 0x000000ffffff79a7 */ /* 0x008fe20008100405 */
[----:B--2---:R-:W-:-:S13]  /*3910*/  LOP3.LUT P1, RZ, R6, 0x1, RZ, 0xc0, !PT ;  /* 0x0000000106ff7812 */ /* 0x004fda000782c0ff */
[----:B------:R-:W-:Y:S05]  /*3920*/  @P1 BRA `(.L_x_54) ;  /* 0xfffffffc00981947 */ /* 0x000fea000383ffff */
[----:B------:R-:W-:-:S04]  /*3930*/  SHF.L.U32 R0, R3, 0x1f, RZ ;  /* 0x0000001f03007819 */ /* 0x000fc800000006ff */
[----:B------:R-:W2:Y:S02]  /*3940*/  SYNCS.PHASECHK.TRANS64 P0, [UR4+0x168], R0 ;  /* 0x00016800ff0075a7 */ /* 0x000ea40008001004 */
[----:B-12---:R-:W-:Y:S05]  /*3950*/  @P0 EXIT ;  /* 0x000000000000094d */ /* 0x006fea0003800000 */
[----:B------:R-:W-:-:S07]  /*3960*/  MOV R0, UR4 ;  /* 0x0000000400007c02 */ /* 0x000fce0008000f00 */
.L_x_55:
[----:B-1----:R-:W-:-:S04]  /*3970*/  SHF.L.U32 R2, R3, 0x1f, RZ ;  /* 0x0000001f03027819 */ /* 0x002fc800000006ff */
[----:B------:R1:W2:Y:S03]  /*3980*/  SYNCS.PHASECHK.TRANS64.TRYWAIT P0, [R0+URZ+0x168], R2 ;  /* 0x00016802000075a7 */ /* 0x0002a600080011ff */
[----:B--2---:R-:W-:Y:S05]  /*3990*/  @!P0 NANOSLEEP.SYNCS 0x989680 ;  /* 0x009896800000895d */ /* 0x004fea0003900000 */
[----:B------:R-:W2:Y:S02]  /*39a0*/  @!P0 SYNCS.PHASECHK.TRANS64 P0, [R0+URZ+0x168], R2 ;  /* 0x00016802000085a7 */ /* 0x000ea400080010ff */
[----:B--2---:R-:W-:Y:S05]  /*39b0*/  @P0 EXIT ;  /* 0x000000000000094d */ /* 0x004fea0003800000 */
[----:B------:R-:W-:Y:S05]  /*39c0*/  BRA `(.L_x_55) ;  /* 0xfffffffc00e87947 */ /* 0x000fea000383ffff */
.L_x_51:
[----:B------:R-:W-:-:S09]  /*39d0*/  UISETP.NE.AND UP0, UPT, UR18, URZ, UPT ;  /* 0x000000ff1200728c */ /* 0x000fd2000bf05270 */
[----:B------:R-:W-:Y:S05]  /*39e0*/  BRA.U UP0, `(.L_x_56) ;  /* 0x0000000d00487547 */ /* 0x000fea000b800000 */
[----:B------:R-:W2:Y:S01]  /*39f0*/  S2UR UR7, SR_CgaCtaId ;  /* 0x00000000000779c3 */ /* 0x000ea20000008800 */
[----:B------:R-:W-:Y:S01]  /*3a00*/  UMOV UR4, 0x40 ;  /* 0x0000004000047882 */ /* 0x000fe20000000000 */
[----:B------:R-:W-:Y:S01]  /*3a10*/  NOP ;  /* 0x0000000000007918 */ /* 0x000fe20000000000 */
[----:B------:R-:W-:Y:S01]  /*3a20*/  UMOV UR6, 0x400 ;  /* 0x0000040000067882 */ /* 0x000fe20000000000 */
[----:B--2---:R-:W-:Y:S02]  /*3a30*/  ULEA UR5, UR7, UR4, 0x18 ;  /* 0x0000000407057291 */ /* 0x004fe4000f8ec0ff */
[----:B------:R-:W-:-:S07]  /*3a40*/  ULEA UR6, UR7, UR6, 0x18 ;  /* 0x0000000607067291 */ /* 0x000fce000f8ec0ff */
[----:B------:R-:W2:Y:S02]  /*3a50*/  LDS.U8 R0, [UR5+0x1c] ;  /* 0x00001c05ff007984 */ /* 0x000ea40008000000 */
[----:B--2---:R-:W-:-:S13]  /*3a60*/  ISETP.NE.AND P0, PT, R0, RZ, PT ;  /* 0x000000ff0000720c */ /* 0x004fda0003f05270 */
[----:B------:R-:W-:Y:S05]  /*3a70*/  @P0 BRA `(.L_x_57) ;  /* 0x0000000000580947 */ /* 0x000fea0003800000 */
[----:B------:R-:W-:-:S13]  /*3a80*/  ELECT P0, URZ, PT ;  /* 0x0000000000ff782f */ /* 0x000fda0003800000 */
[----:B------:R-:W-:Y:S05]  /*3a90*/  @!P0 BRA `(.L_x_58) ;  /* 0x0000000000608947 */ /* 0x000fea0003800000 */
[----:B------:R-:W-:Y:S01]  /*3aa0*/  UMOV UR4, 0x10 ;  /* 0x0000001000047882 */ /* 0x000fe20000000000 */
[----:B------:R-:W-:Y:S01]  /*3ab0*/  HFMA2 R0, -RZ, RZ, 0, 5.9604644775390625e-08 ;  /* 0x00000001ff007431 */ /* 0x000fe200000001ff */
[----:B------:R-:W-:-:S03]  /*3ac0*/  MOV R2, 0xffff ;  /* 0x0000ffff00027802 */ /* 0x000fc60000000f00 */
[----:B------:R-:W-:Y:S04]  /*3ad0*/  DEPBAR.LE SB2, 0x36 ;  /* 0x0000ad800000791a */ /* 0x000fe80000000000 */
[----:B------:R-:W2:Y:S02]  /*3ae0*/  UTCATOMSWS.FIND_AND_SET.ALIGN UP0, UR4, UR4 ;  /* 0x00000004000475e3 */ /* 0x000ea40008000800 */
[----:B--2---:R-:W-:Y:S01]  /*3af0*/  MOV R3, UR4 ;  /* 0x0000000400037c02 */ /* 0x004fe20008000f00 */
[----:B------:R-:W-:Y:S06]  /*3b00*/  BRA.U UP0, `(.L_x_59) ;  /* 0x0000000100187547 */ /* 0x000fec000b800000 */
.L_x_60:
[----:B------:R-:W-:Y:S05]  /*3b10*/  NANOSLEEP 0x64 ;  /* 0x000000640000795d */ /* 0x000fea0003800000 */
[----:B------:R-:W-:-:S05]  /*3b20*/  UMOV UR4, 0x10 ;  /* 0x0000001000047882 */ /* 0x000fca0000000000 */
[----:B------:R-:W-:Y:S04]  /*3b30*/  DEPBAR.LE SB2, 0x36 ;  /* 0x0000ad800000791a */ /* 0x000fe80000000000 */
[----:B------:R-:W2:Y:S02]  /*3b40*/  UTCATOMSWS.FIND_AND_SET.ALIGN UP0, UR4, UR4 ;  /* 0x00000004000475e3 */ /* 0x000ea40008000800 */
[----:B--2---:R-:W-:Y:S01]  /*3b50*/  MOV R3, UR4 ;  /* 0x0000000400037c02 */ /* 0x004fe20008000f00 */
[----:B------:R-:W-:Y:S05]  /*3b60*/  BRA.U !UP0, `(.L_x_60) ;  /* 0xfffffffd08e87547 */ /* 0x000fea000b83ffff */
.L_x_59:
[-C--:B------:R-:W-:Y:S02]  /*3b70*/  SHF.L.U32 R2, R2, R3.reuse, RZ ;  /* 0x0000000302027219 */ /* 0x080fe400000006ff */
[----:B------:R-:W-:Y:S01]  /*3b80*/  SHF.L.U32 R0, R0, R3, RZ ;  /* 0x0000000300007219 */ /* 0x000fe200000006ff */
[----:B------:R-:W-:Y:S02]  /*3b90*/  IMAD.SHL.U32 R3, R3, 0x20, RZ ;  /* 0x0000002003037824 */ /* 0x000fe400078e00ff */
[----:B------:R2:W-:Y:S04]  /*3ba0*/  ATOMS.OR RZ, [UR5+0x14], R2 ;  /* 0x00001402ffff798c */ /* 0x0005e8000b000005 */
[----:B------:R2:W-:Y:S04]  /*3bb0*/  ATOMS.OR RZ, [UR5+0x18], R0 ;  /* 0x00001800ffff798c */ /* 0x0005e8000b000005 */
[----:B------:R2:W-:Y:S01]  /*3bc0*/  STS [UR6+0x1b0], R3 ;  /* 0x0001b003ff007988 */ /* 0x0005e20008000806 */
[----:B------:R-:W-:Y:S05]  /*3bd0*/  BRA `(.L_x_58) ;  /* 0x0000000000107947 */ /* 0x000fea0003800000 */
.L_x_57:
[----:B------:R-:W-:Y:S02]  /*3be0*/  MOV R0, 0xffffffff ;  /* 0xffffffff00007802 */ /* 0x000fe40000000f00 */
[----:B------:R-:W-:-:S03]  /*3bf0*/  MOV R2, 0x3c20 ;  /* 0x00003c2000027802 */ /* 0x000fc60000000f00 */
[----:B------:R2:W-:Y:S04]  /*3c00*/  STS [UR6+0x1b0], R0 ;  /* 0x0001b000ff007988 */ /* 0x0005e80008000806 */
[----:B-12--5:R-:W-:Y:S05]  /*3c10*/  CALL.REL.NOINC `($__internal_1_$__cuda_sm10x_tcgen05_guardrail_trap_phase_invalid_during_alloc) ;  /* 0x0000006400907944 */ /* 0x026fea0003c00000 */
.L_x_58:
[----:B------:R-:W-:Y:S05]  /*3c20*/  WARPSYNC.ALL ;  /* 0x0000000000007948 */ /* 0x000fea0003800000 */
[----:B------:R-:W3:Y:S01]  /*3c30*/  S2UR UR4, SR_CgaCtaId ;  /* 0x00000000000479c3 */ /* 0x000ee20000008800 */
[----:B------:R-:W-:Y:S01]  /*3c40*/  UMOV UR18, 0x400 ;  /* 0x0000040000127882 */ /* 0x000fe20000000000 */
[----:B------:R-:W-:-:S06]  /*3c50*/  NOP ;  /* 0x0000000000007918 */ /* 0x000fcc0000000000 */
[----:B------:R-:W-:Y:S06]  /*3c60*/  BAR.ARV 0x6, 0xa0 ;  /* 0x0182800000007b1d */ /* 0x000fec0000002000 */
[----:B------:R-:W4:Y:S01]  /*3c70*/  LDCU.64 UR6, c[0x0][0x388] ;  /* 0x00007100ff0677ac */ /* 0x000f220008000a00 */
[----:B------:R-:W-:Y:S01]  /*3c80*/  IMAD.MOV.U32 R8, RZ, RZ, 0x1 ;  /* 0x00000001ff087424 */ /* 0x000fe200078e00ff */
[----:B------:R-:W1:Y:S01]  /*3c90*/  LDCU.64 UR8, c[0x0][0x390] ;  /* 0x00007200ff0877ac */ /* 0x000e620008000a00 */
[----:B------:R-:W-:Y:S01]  /*3ca0*/  UMOV UR21, URZ ;  /* 0x000000ff00157c82 */ /* 0x000fe20008000000 */
[----:B------:R-:W-:Y:S01]  /*3cb0*/  UMOV UR17, URZ ;  /* 0x000000ff00117c82 */ /* 0x000fe20008000000 */
[----:B---3--:R-:W-:Y:S01]  /*3cc0*/  ULEA UR18, UR4, UR18, 0x18 ;  /* 0x0000001204127291 */ /* 0x008fe2000f8ec0ff */
[----:B------:R-:W-:Y:S01]  /*3cd0*/  UMOV UR26, 0x0 ;  /* 0x00000000001a7882 */ /* 0x000fe20000000000 */
[----:B------:R-:W-:Y:S01]  /*3ce0*/  UMOV UR27, 0x4210490 ;  /* 0x04210490001b7882 */ /* 0x000fe20000000000 */
[----:B------:R-:W-:Y:S01]  /*3cf0*/  UMOV UR24, 0x0 ;  /* 0x0000000000187882 */ /* 0x000fe20000000000 */
[----:B------:R-:W-:Y:S01]  /*3d00*/  UMOV UR25, 0x4210490 ;  /* 0x0421049000197882 */ /* 0x000fe20000000000 */
[----:B----4-:R-:W-:-:S04]  /*3d10*/  UIADD3 UR4, UPT, UPT, UR6, 0x1f, URZ ;  /* 0x0000001f06047890 */ /* 0x010fc8000fffe0ff */
[----:B------:R-:W2:Y:S01]  /*3d20*/  LDS R9, [UR18+0x1b0] ;  /* 0x0001b012ff097984 */ /* 0x000ea20008000800 */
[----:B------:R-:W-:Y:S02]  /*3d30*/  UIADD3 UR6, UPT, UPT, UR18, 0x4400, URZ ;  /* 0x0000440012067890 */ /* 0x000fe4000fffe0ff */
[----:B------:R-:W-:Y:S02]  /*3d40*/  USHF.R.S32.HI UR5, URZ, 0x1f, UR4 ;  /* 0x0000001fff057899 */ /* 0x000fe40008011404 */
[----:B------:R-:W-:Y:S02]  /*3d50*/  USHF.R.U32.HI UR6, URZ, 0x4, UR6 ;  /* 0x00000004ff067899 */ /* 0x000fe40008011606 */
[----:B------:R-:W-:Y:S02]  /*3d60*/  ULEA.HI UR4, UR5, UR4, URZ, 0x5 ;  /* 0x0000000405047291 */ /* 0x000fe4000f8f28ff */
[----:B------:R-:W-:Y:S02]  /*3d70*/  UIADD3 UR5, UPT, UPT, UR18, 0x15400, URZ ;  /* 0x0001540012057890 */ /* 0x000fe4000fffe0ff */
[----:B------:R-:W-:-:S02]  /*3d80*/  USHF.R.S32.HI UR4, URZ, 0x5, UR4 ;  /* 0x00000005ff047899 */ /* 0x000fc40008011404 */
[----:B------:R-:W-:Y:S02]  /*3d90*/  USHF.R.U32.HI UR5, URZ, 0x4, UR5 ;  /* 0x00000004ff057899 */ /* 0x000fe40008011605 */
[----:B------:R-:W-:Y:S02]  /*3da0*/  UIMAD UR4, UR4, UR7, URZ ;  /* 0x00000007040472a4 */ /* 0x000fe4000f8e02ff */
[----:B------:R-:W-:Y:S02]  /*3db0*/  ULOP3.LUT UR6, UR6, 0x3fff, URZ, 0xc0, !UPT ;  /* 0x00003fff06067892 */ /* 0x000fe4000f8ec0ff */
[----:B-1----:R-:W-:Y:S02]  /*3dc0*/  UIMAD UR4, UR4, UR8, URZ ;  /* 0x00000008040472a4 */ /* 0x002fe4000f8e02ff */
[----:B------:R-:W-:Y:S02]  /*3dd0*/  ULOP3.LUT UR5, UR5, 0x3fff, URZ, 0xc0, !UPT ;  /* 0x00003fff05057892 */ /* 0x000fe4000f8ec0ff */
[----:B------:R-:W-:-:S02]  /*3de0*/  UIMAD UR7, UR4, UR9, URZ ;  /* 0x00000009040772a4 */ /* 0x000fc4000f8e02ff */
[----:B------:R-:W-:Y:S02]  /*3df0*/  UIADD3 UR4, UPT, UPT, UR18, 0x168, URZ ;  /* 0x0000016812047890 */ /* 0x000fe4000fffe0ff */
[----:B------:R-:W-:Y:S02]  /*3e00*/  ULOP3.LUT UR19, UR6, 0x10000, URZ, 0xfc, !UPT ;  /* 0x0001000006137892 */ /* 0x000fe4000f8efcff */
[----:B------:R-:W-:Y:S02]  /*3e10*/  UPRMT UR23, URZ, 0x654, UR4 ;  /* 0x00000654ff177896 */ /* 0x000fe40008000004 */
[----:B------:R-:W-:Y:S02]  /*3e20*/  ULOP3.LUT UR20, UR5, 0x1000000, URZ, 0xfc, !UPT ;  /* 0x0100000005147892 */ /* 0x000fe4000f8efcff */
[----:B------:R-:W-:Y:S02]  /*3e30*/  UIADD3 UR28, UPT, UPT, UR7, -0x1, URZ ;  /* 0xffffffff071c7890 */ /* 0x000fe4000fffe0ff */
[----:B------:R-:W-:Y:S01]  /*3e40*/  UISETP.GE.AND UP3, UPT, UR7, 0x1, UPT ;  /* 0x000000010700788c */ /* 0x000fe2000bf66270 */
[C---:B--2---:R-:W-:Y:S01]  /*3e50*/  VIADD R3, R9.reuse, 0x80 ;  /* 0x0000008009037836 */ /* 0x044fe20000000000 */
[----:B------:R-:W-:-:S04]  /*3e60*/  LOP3.LUT R2, R9, 0xffff, RZ, 0xc0, !PT ;  /* 0x0000ffff09027812 */ /* 0x000fc800078ec0ff */
[----:B------:R-:W-:-:S05]  /*3e70*/  LOP3.LUT R3, R3, 0xffff, RZ, 0xc0, !PT ;  /* 0x0000ffff03037812 */ /* 0x000fca00078ec0ff */
[----:B------:R1:W-:Y:S02]  /*3e80*/  STL.64 [R1], R2 ;  /* 0x0000000201007387 */ /* 0x0003e40000100a00 */
[----:B-1----:R-:W-:-:S07]  /*3e90*/  CS2R R2, SRZ ;  /* 0x0000000000027805 */ /* 0x002fce000001ff00 */
.L_x_67:
[----:B-1----:R-:W-:-:S04]  /*3ea0*/  SHF.L.U32 R4, R3, 0x1f, RZ ;  /* 0x0000001f03047819 */ /* 0x002fc800000006ff */
[----:B------:R-:W1:Y:S02]  /*3eb0*/  SYNCS.PHASECHK.TRANS64.TRYWAIT P0, [UR18+0x160], R4 ;  /* 0x00016004ff0075a7 */ /* 0x000e640008001112 */
[----:B-12-4-:R-:W-:Y:S05]  /*3ec0*/  @!P0 BRA `(.L_x_61) ;  /* 0x0000005c00088947 */ /* 0x016fea0003800000 */
.L_x_178:
[----:B-1----:R-:W1:Y:S01]  /*3ed0*/  LDS.128 R4, [UR18+0x1a0] ;  /* 0x0001a012ff047984 */ /* 0x002e620008000c00 */
[----:B------:R-:W-:Y:S01]  /*3ee0*/  ULEA UR22, UR21, UR18, 0x3 ;  /* 0x0000001215167291 */ /* 0x000fe2000f8e18ff */
[----:B------:R-:W-:Y:S01]  /*3ef0*/  SHF.L.U32 R0, R8, 0x1f, RZ ;  /* 0x0000001f08007819 */ /* 0x000fe200000006ff */
[----:B------:R-:W-:Y:S01]  /*3f00*/  @!PT LDS RZ, [RZ] ;  /* 0x00000000fffff984 */ /* 0x000fe20000000800 */
[----:B------:R-:W-:Y:S01]  /*3f10*/  @!PT LDS RZ, [RZ] ;  /* 0x00000000fffff984 */ /* 0x000fe20000000800 */
[----:B------:R-:W-:Y:S01]  /*3f20*/  @!PT LDS RZ, [RZ] ;  /* 0x00000000fffff984 */ /* 0x000fe20000000800 */
[----:B------:R-:W-:Y:S01]  /*3f30*/  @!PT LDS RZ, [RZ] ;  /* 0x00000000fffff984 */ /* 0x000fe20000000800 */
[----:B------:R2:W-:Y:S06]  /*3f40*/  MEMBAR.ALL.CTA ;  /* 0x0000000000007992 */ /* 0x0005ec0000008000 */
[----:B--2---:R-:W2:Y:S02]  /*3f50*/  FENCE.VIEW.ASYNC.S ;  /* 0x00000000000073c6 */ /* 0x004ea40000000000 */
[----:B--2---:R-:W-:Y:S01]  /*3f60*/  SYNCS.ARRIVE.TRANS64.RED.A1T0 RZ, [UR23], RZ ;  /* 0x000000ffffff79a7 */ /* 0x004fe20008100417 */
[----:B------:R-:W2:Y:S01]  /*3f70*/  SYNCS.PHASECHK.TRANS64.TRYWAIT P0, [UR22+0x180], R0 ;  /* 0x00018000ff0075a7 */ /* 0x000ea20008001116 */
[----:B-1----:R-:W-:Y:S01]  /*3f80*/  LOP3.LUT P2, RZ, R6, 0x1, RZ, 0xc0, !PT ;  /* 0x0000000106ff7812 */ /* 0x002fe2000784c0ff */
[----:B--2---:R-:W-:-:S12]  /*3f90*/  @!P0 BRA `(.L_x_62) ;  /* 0x0000005800ec8947 */ /* 0x004fd80003800000 */
.L_x_180:
[----:B------:R-:W-:Y:S05]  /*3fa0*/  BRA.U !UP3, `(.L_x_63) ;  /* 0x000000010bc87547 */ /* 0x000fea000b800000 */
[----:B-1----:R-:W-:Y:S01]  /*3fb0*/  IMAD.U32 R0, RZ, RZ, UR21 ;  /* 0x00000015ff007e24 */ /* 0x002fe2000f8e00ff */
[----:B------:R-:W-:-:S04]  /*3fc0*/  ULEA UR4, UR17, UR18, 0x3 ;  /* 0x0000001211047291 */ /* 0x000fc8000f8e18ff */
[----:B------:R-:W-:-:S05]  /*3fd0*/  LEA R0, R0, R1, 0x2 ;  /* 0x0000000100007211 */ /* 0x000fca00078e10ff */
[----:B------:R1:W5:Y:S01]  /*3fe0*/  LDL R4, [R0] ;  /* 0x0000000000047983 */ /* 0x0003620000100800 */
[----:B------:R-:W-:Y:S01]  /*3ff0*/  UPLOP3.LUT UP2, UPT, UPT, UPT, UPT, 0x40, 0x4 ;  /* 0x000000000004789c */ /* 0x000fe20003f4e870 */
[----:B------:R-:W-:Y:S01]  /*4000*/  UMOV UR15, UR28 ;  /* 0x0000001c000f7c82 */ /* 0x000fe20008000000 */
[----:B------:R-:W-:Y:S01]  /*4010*/  UMOV UR8, UR17 ;  /* 0x0000001100087c82 */ /* 0x000fe20008000000 */
[----:B-1----:R-:W-:-:S04]  /*4020*/  SHF.L.U32 R0, R2, 0x1f, RZ ;  /* 0x0000001f02007819 */ /* 0x002fc800000006ff */
[----:B------:R1:W2:Y:S04]  /*4030*/  SYNCS.PHASECHK.TRANS64.TRYWAIT P1, [UR4], R0 ;  /* 0x00000000ff0075a7 */ /* 0x0002a80008021104 */
.L_x_66:
[----:B------:R-:W-:Y:S01]  /*4040*/  ULEA UR16, UR8, UR18, 0x3 ;  /* 0x0000001208107291 */ /* 0x000fe2000f8e18ff */
[----:B--234-:R-:W-:Y:S11]  /*4050*/  @P1 BRA `(.L_x_64) ;  /* 0x00000000000c1947 */ /* 0x01cff60003800000 */
[----:B------:R-:W-:Y:S04]  /*4060*/  SHF.L.U32 R5, R2, 0x1f, RZ ;  /* 0x0000001f02057819 */ /* 0x000fe800000006ff */
[----:B------:R-:W2:Y:S02]  /*4070*/  SYNCS.PHASECHK.TRANS64.TRYWAIT P0, [UR16], R5 ;  /* 0x00000005ff0075a7 */ /* 0x000ea40008001110 */
[----:B--2---:R-:W-:Y:S05]  /*4080*/  @!P0 BRA `(.L_x_65) ;  /* 0x0000005800c88947 */ /* 0x004fea0003800000 */
.L_x_64:
[----:B------:R-:W-:Y:S01]  /*4090*/  UISETP.NE.AND UP0, UPT, UR15, URZ, UPT ;  /* 0x000000ff0f00728c */ /* 0x000fe2000bf05270 */
[----:B------:R-:W-:Y:S01]  /*40a0*/  PLOP3.LUT P1, PT, PT, PT, PT, 0x80, 0x8 ;  /* 0x000000000008781c */ /* 0x000fe20003f2f070 */
[----:B------:R-:W-:Y:S02]  /*40b0*/  UIADD3 UR4, UPT, UPT, UR8, 0x1, URZ ;  /* 0x0000000108047890 */ /* 0x000fe4000fffe0ff */
[----:B------:R-:W-:Y:S02]  /*40c0*/  ULEA UR10, UR8, UR20, 0x9 ;  /* 0x00000014080a7291 */ /* 0x000fe4000f8e48ff */
[----:B------:R-:W-:Y:S01]  /*40d0*/  UISETP.NE.AND UP1, UPT, UR4, 0x11, UPT ;  /* 0x000000110400788c */ /* 0x000fe2000bf25270 */
[----:B------:R-:W-:Y:S01]  /*40e0*/  PLOP3.LUT P0, PT, PT, PT, UP0, 0x80, 0x8 ;  /* 0x000000000008781c */ /* 0x000fe20003f0f008 */
[----:B------:R-:W-:Y:S02]  /*40f0*/  ULEA UR8, UR8, UR19, 0x8 ;  /* 0x0000001308087291 */ /* 0x000fe4000f8e40ff */
[----:B------:R-:W-:Y:S02]  /*4100*/  USEL UR5, URZ, 0x1, UP1 ;  /* 0x00000001ff057887 */ /* 0x000fe40008800000 */
[----:B------:R-:W-:Y:S02]  /*4110*/  USEL UR17, UR4, URZ, UP1 ;  /* 0x000000ff04117287 */ /* 0x000fe40008800000 */
[----:B------:R-:W-:Y:S02]  /*4120*/  UIADD3 UR12, UPT, UPT, UR10, 0x80, URZ ;  /* 0x000000800a0c7890 */ /* 0x000fe4000fffe0ff */
[----:B------:R-:W-:Y:S01]  /*4130*/  @UP0 ULEA UR4, UR17, UR18, 0x3 ;  /* 0x0000001211040291 */ /* 0x000fe2000f8e18ff */
[----:B------:R-:W-:Y:S01]  /*4140*/  LOP3.LUT R2, R2, UR5, RZ, 0x3c, !PT ;  /* 0x0000000502027c12 */ /* 0x000fe2000f8e3cff */
[----:B------:R-:W-:Y:S02]  /*4150*/  UIADD3 UR6, UPT, UPT, UR8, 0x2, URZ ;  /* 0x0000000208067890 */ /* 0x000fe4000fffe0ff */
[----:B------:R-:W-:Y:S01]  /*4160*/  UIADD3 UR5, UPT, UPT, UR16, 0x88, URZ ;  /* 0x0000008810057890 */ /* 0x000fe2000fffe0ff */
[----:B-1----:R-:W-:Y:S01]  /*4170*/  @P0 SHF.L.U32 R0, R2, 0x1f, RZ ;  /* 0x0000001f02000819 */ /* 0x002fe200000006ff */
[----:B------:R-:W-:Y:S01]  /*4180*/  UMOV UR11, 0x40004040 ;  /* 0x40004040000b7882 */ /* 0x000fe20000000000 */
[----:B------:R-:W-:Y:S01]  /*4190*/  UMOV UR9, 0x80004020 ;  /* 0x8000402000097882 */ /* 0x000fe20000000000 */
[----:B------:R-:W-:Y:S01]  /*41a0*/  UMOV UR13, 0x40004040 ;  /* 0x40004040000d7882 */ /* 0x000fe20000000000 */
[----:B------:R3:W4:Y:S01]  /*41b0*/  @P0 SYNCS.PHASECHK.TRANS64.TRYWAIT P1, [UR4], R0 ;  /* 0x00000000ff0005a7 */ /* 0x0007220008021104 */
[----:B------:R-:W-:Y:S11]  /*41c0*/  ELECT P0, URZ, PT ;  /* 0x0000000000ff782f */ /* 0x000ff60003800000 */
[----:B------:R-:W-:Y:S02]  /*41d0*/  @!UPT UIADD3 URZ, UPT, UPT, URZ, URZ, URZ ;  /* 0x000000fffffff290 */ /* 0x000fe4000fffe0ff */
[C---:B-----5:R-:W-:Y:S02]  /*41e0*/  @P0 R2UR.BROADCAST UR4, R4.reuse ;  /* 0x00000000040402ca */ /* 0x060fe400008e0000 */
[----:B------:R-:W-:Y:S11]  /*41f0*/  ELECT P0, URZ, PT ;  /* 0x0000000000ff782f */ /* 0x000ff60003800000 */
[----:B------:R-:W-:Y:S02]  /*4200*/  @!UPT UIADD3 URZ, UPT, UPT, URZ, URZ, URZ ;  /* 0x000000fffffff290 */ /* 0x000fe4000fffe0ff */
[----:B------:R-:W-:Y:S01]  /*4210*/  @P0 R2UR.BROADCAST UR14, R4 ;  /* 0x00000000040e02ca */ /* 0x000fe200008e0000 */
[----:B------:R-:W-:Y:S01]  /*4220*/  UMOV UR7, 0x80004020 ;  /* 0x8000402000077882 */ /* 0x000fe20000000000 */
[----:B------:R1:W-:Y:S01]  /*4230*/  UTCHMMA gdesc[UR8], gdesc[UR10], tmem[UR4], tmem[UR26], idesc[UR27], UP2 ;  /* 0x00ff1a0a080075ea */ /* 0x0003e20009000004 */
[----:B------:R-:W-:Y:S10]  /*4240*/  UPLOP3.LUT UP2, UPT, UPT, UPT, UPT, 0x80, 0x8 ;  /* 0x000000000008789c */ /* 0x000ff40003f4f070 */
[----:B------:R3:W-:Y:S01]  /*4250*/  UTCHMMA gdesc[UR6], gdesc[UR12], tmem[UR14], tmem[UR24], idesc[UR25], UPT ;  /* 0x00ff180c060075ea */ /* 0x0007e2000b80000e */
[----:B------:R3:W-:Y:S01]  /*4260*/  UTCBAR [UR5], URZ ;  /* 0x000000ff050073e9 */ /* 0x0007e200080000ff */
[----:B-1----:R-:W-:Y:S02]  /*4270*/  UIADD3 UR4, UPT, UPT, UR15, 0x1, URZ ;  /* 0x000000010f047890 */ /* 0x002fe4000fffe0ff */
[----:B------:R-:W-:Y:S02]  /*4280*/  UIADD3 UR9, UPT, UPT, UR15, -0x1, URZ ;  /* 0xffffffff0f097890 */ /* 0x000fe4000fffe0ff */
[----:B------:R-:W-:Y:S01]  /*4290*/  UISETP.GT.U32.AND UP0, UPT, UR4, 0x1, UPT ;  /* 0x000000010400788c */ /* 0x000fe2000bf04070 */
[----:B------:R-:W-:Y:S04]  /*42a0*/  UMOV UR8, UR17 ;  /* 0x0000001100087c82 */ /* 0x000fe80008000000 */
[----:B------:R-:W-:Y:S04]  /*42b0*/  UMOV UR15, UR9 ;  /* 0x00000009000f7c82 */ /* 0x000fe80008000000 */
[----:B------:R-:W-:Y:S05]  /*42c0*/  BRA.U UP0, `(.L_x_66) ;  /* 0xfffffffd005c7547 */ /* 0x000fea000b83ffff */
.L_x_63:
[----:B------:R-:W-:Y:S01]  /*42d0*/  UIADD3 UR4, UPT, UPT, UR21, 0x1, URZ ;  /* 0x0000000115047890 */ /* 0x000fe2000fffe0ff */
[----:B------:R-:W-:Y:S01]  /*42e0*/  LOP3.LUT R3, R3, 0x1, RZ, 0x3c, !PT ;  /* 0x0000000103037812 */ /* 0x000fe200078e3cff */
[----:B---3--:R-:W-:Y:S02]  /*42f0*/  UIADD3 UR5, UPT, UPT, UR22, 0x170, URZ ;  /* 0x0000017016057890 */ /* 0x008fe4000fffe0ff */
[----:B------:R-:W-:-:S04]  /*4300*/  UISETP.NE.AND UP0, UPT, UR4, 0x2, UPT ;  /* 0x000000020400788c */ /* 0x000fc8000bf05270 */
[----:B------:R-:W-:Y:S02]  /*4310*/  USEL UR6, URZ, 0x1, UP0 ;  /* 0x00000001ff067887 */ /* 0x000fe40008000000 */
[----:B------:R-:W-:Y:S01]  /*4320*/  USEL UR21, UR4, URZ, UP0 ;  /* 0x000000ff04157287 */ /* 0x000fe20008000000 */
[----:B------:R2:W-:Y:S03]  /*4330*/  UTCBAR [UR5], URZ ;  /* 0x000000ff050073e9 */ /* 0x0005e600080000ff */
[----:B------:R-:W-:Y:S01]  /*4340*/  LOP3.LUT R8, R8, UR6, RZ, 0x3c, !PT ;  /* 0x0000000608087c12 */ /* 0x000fe2000f8e3cff */
[----:B------:R-:W-:Y:S07]  /*4350*/  @P2 BRA `(.L_x_67) ;  /* 0xfffffff800d02947 */ /* 0x000fee000383ffff */
[----:B------:R-:W3:Y:S01]  /*4360*/  S2UR UR6, SR_CgaCtaId ;  /* 0x00000000000679c3 */ /* 0x000ee20000008800 */
[----:B------:R-:W-:Y:S01]  /*4370*/  ELECT P0, URZ, PT ;  /* 0x0000000000ff782f */ /* 0x000fe20003800000 */
[----:B-1----:R-:W-:Y:S01]  /*4380*/  IMAD.MOV.U32 R0, RZ, RZ, 0x1 ;  /* 0x00000001ff007424 */ /* 0x002fe200078e00ff */
[----:B------:R-:W-:Y:S01]  /*4390*/  UIADD3 UR18, UPT, UPT, UR18, 0x180, URZ ;  /* 0x0000018012127890 */ /* 0x000fe2000fffe0ff */
[----:B------:R-:W-:Y:S01]  /*43a0*/  SHF.L.U32 R2, R8, 0x1f, RZ ;  /* 0x0000001f08027819 */ /* 0x000fe200000006ff */
[----:B------:R-:W-:-:S03]  /*43b0*/  UMOV UR4, 0x40 ;  /* 0x0000004000047882 */ /* 0x000fc60000000000 */
[----:B------:R-:W-:Y:S01]  /*43c0*/  UVIRTCOUNT.DEALLOC.SMPOOL 0x80 ;  /* 0x000000800000784c */ /* 0x000fe20000000000 */
[----:B---3--:R-:W-:Y:S02]  /*43d0*/  ULEA UR6, UR6, UR4, 0x18 ;  /* 0x0000000406067291 */ /* 0x008fe4000f8ec0ff */
[----:B------:R-:W-:-:S07]  /*43e0*/  ULEA UR4, UR21, UR18, 0x3 ;  /* 0x0000001215047291 */ /* 0x000fce000f8e18ff */
[----:B------:R1:W-:Y:S02]  /*43f0*/  @P0 STS.U8 [UR6+0x1c], R0 ;  /* 0x00001c00ff000988 */ /* 0x0003e40008000006 */
[----:B------:R-:W3:Y:S02]  /*4400*/  SYNCS.PHASECHK.TRANS64.TRYWAIT P0, [UR4], R2 ;  /* 0x00000002ff0075a7 */ /* 0x000ee40008001104 */
[----:B-1-3--:R-:W-:Y:S05]  /*4410*/  @!P0 BRA `(.L_x_68) ;  /* 0x0000005400fc8947 */ /* 0x00afea0003800000 */
.L_x_183:
[----:B------:R-:W-:-:S04]  /*4420*/  UIADD3 UR4, UPT, UPT, UR21, 0x1, URZ ;  /* 0x0000000115047890 */ /* 0x000fc8000fffe0ff */
[----:B------:R-:W-:-:S04]  /*4430*/  UISETP.NE.AND UP0, UPT, UR4, 0x2, UPT ;  /* 0x000000020400788c */ /* 0x000fc8000bf05270 */
[----:B--2---:R-:W-:Y:S02]  /*4440*/  USEL UR5, URZ, 0x1, UP0 ;  /* 0x00000001ff057887 */ /* 0x004fe40008000000 */
[----:B------:R-:W-:-:S04]  /*4450*/  USEL UR4, UR4, URZ, UP0 ;  /* 0x000000ff04047287 */ /* 0x000fc80008000000 */
[----:B------:R-:W-:Y:S01]  /*4460*/  ULEA UR4, UR4, UR18, 0x3 ;  /* 0x0000001204047291 */ /* 0x000fe2000f8e18ff */
[----:B-1----:R-:W-:-:S04]  /*4470*/  LOP3.LUT R2, R8, UR5, RZ, 0x3c, !PT ;  /* 0x0000000508027c12 */ /* 0x002fc8000f8e3cff */
[----:B------:R-:W-:-:S04]  /*4480*/  SHF.L.U32 R2, R2, 0x1f, RZ ;  /* 0x0000001f02027819 */ /* 0x000fc800000006ff */
[----:B------:R-:W1:Y:S02]  /*4490*/  SYNCS.PHASECHK.TRANS64.TRYWAIT P0, [UR4], R2 ;  /* 0x00000002ff0075a7 */ /* 0x000e640008001104 */
[----:B-1----:R-:W-:Y:S05]  /*44a0*/  @!P0 BRA `(.L_x_69) ;  /* 0x0000005400f08947 */ /* 0x002fea0003800000 */
.L_x_185:
[----:B------:R-:W-:Y:S01]  /*44b0*/  NOP ;  /* 0x0000000000007918 */ /* 0x000fe20000000000 */
[----:B-1----:R-:W1:Y:S01]  /*44c0*/  LDS R0, [UR6+0x14] ;  /* 0x00001406ff007984 */ /* 0x002e620008000800 */
[----:B------:R-:W-:Y:S01]  /*44d0*/  LOP3.LUT R3, R9, 0xffff, RZ, 0xc0, !PT ;  /* 0x0000ffff09037812 */ /* 0x000fe200078ec0ff */
[----:B------:R-:W-:-:S03]  /*44e0*/  IMAD.MOV.U32 R2, RZ, RZ, 0xffff ;  /* 0x0000ffffff027424 */ /* 0x000fc600078e00ff */
[----:B------:R-:W-:-:S04]  /*44f0*/  SHF.R.U32.HI R3, RZ, 0x5, R3 ;  /* 0x00000005ff037819 */ /* 0x000fc80000011603 */
[----:B------:R-:W-:-:S04]  /*4500*/  SHF.L.U32 R2, R2, R3, RZ ;  /* 0x0000000302027219 */ /* 0x000fc800000006ff */
[----:B-1----:R-:W-:-:S04]  /*4510*/  LOP3.LUT R0, R0, R2, RZ, 0xc0, !PT ;  /* 0x0000000200007212 */ /* 0x002fc800078ec0ff */
[----:B------:R-:W-:Y:S01]  /*4520*/  ISETP.NE.AND P0, PT, R0, R2, PT ;  /* 0x000000020000720c */ /* 0x000fe20003f05270 */
[----:B------:R-:W-:-:S05]  /*4530*/  IMAD.MOV.U32 R0, RZ, RZ, 0x1 ;  /* 0x00000001ff007424 */ /* 0x000fca00078e00ff */
[----:B------:R-:W-:-:S07]  /*4540*/  SHF.L.U32 R0, R0, R3, RZ ;  /* 0x0000000300007219 */ /* 0x000fce00000006ff */
[----:B------:R-:W-:Y:S05]  /*4550*/  @P0 BRA `(.L_x_70) ;  /* 0x00000000005c0947 */ /* 0x000fea0003800000 */
[----:B------:R-:W1:Y:S02]  /*4560*/  LDS R3, [UR6+0x18] ;  /* 0x00001806ff037984 */ /* 0x000e640008000800 */
[----:B-1----:R-:W-:-:S04]  /*4570*/  LOP3.LUT R3, R3, R0, RZ, 0xc0, !PT ;  /* 0x0000000003037212 */ /* 0x002fc800078ec0ff */
[----:B------:R-:W-:-:S13]  /*4580*/  ISETP.NE.AND P0, PT, R3, R0, PT ;  /* 0x000000000300720c */ /* 0x000fda0003f05270 */
[----:B------:R-:W-:Y:S05]  /*4590*/  @P0 BRA `(.L_x_71) ;  /* 0x0000000000400947 */ /* 0x000fea0003800000 */
[----:B------:R-:W-:Y:S01]  /*45a0*/  R2UR UR4, R2 ;  /* 0x00000000020472ca */ /* 0x000fe200000e0000 */
[----:B------:R-:W1:Y:S01]  /*45b0*/  S2R R3, SR_LANEID ;  /* 0x0000000000037919 */ /* 0x000e620000000000 */
[----:B------:R-:W-:-:S04]  /*45c0*/  LOP3.LUT R0, RZ, R0, RZ, 0x33, !PT ;  /* 0x00000000ff007212 */ /* 0x000fc800078e33ff */
[----:B------:R-:W2:Y:S07]  /*45d0*/  REDUX UR7, R0 ;  /* 0x00000000000773c4 */ /* 0x000eae0000000000 */
[----:B------:R-:W-:-:S03]  /*45e0*/  ULOP3.LUT UR5, URZ, UR4, URZ, 0x33, !UPT ;  /* 0x00000004ff057292 */ /* 0x000fc6000f8e33ff */
[----:B------:R-:W-:Y:S02]  /*45f0*/  VOTEU.ANY UR4, UPT, PT ;  /* 0x0000000000047886 */ /* 0x000fe400038e0100 */
[----:B------:R-:W-:Y:S01]  /*4600*/  UFLO.U32 UR4, UR4 ;  /* 0x00000004000472bd */ /* 0x000fe200080e0000 */
[----:B------:R-:W-:-:S04]  /*4610*/  IMAD.U32 R2, RZ, RZ, UR5 ;  /* 0x00000005ff027e24 */ /* 0x000fc8000f8e00ff */
[----:B------:R-:W3:Y:S02]  /*4620*/  REDUX UR8, R2 ;  /* 0x00000000020873c4 */ /* 0x000ee40000000000 */
[----:B------:R1:W-:Y:S01]  /*4630*/  UTCATOMSWS.AND URZ, UR5 ;  /* 0x0000000500ff79e3 */ /* 0x0003e20008000000 */
[----:B--2---:R-:W-:Y:S01]  /*4640*/  IMAD.U32 R0, RZ, RZ, UR7 ;  /* 0x00000007ff007e24 */ /* 0x004fe2000f8e00ff */
[----:B-1----:R-:W-:Y:S01]  /*4650*/  ISETP.EQ.U32.AND P0, PT, R3, UR4, PT ;  /* 0x0000000403007c0c */ /* 0x002fe2000bf02070 */
[----:B---3--:R-:W-:-:S12]  /*4660*/  IMAD.U32 R2, RZ, RZ, UR8 ;  /* 0x00000008ff027e24 */ /* 0x008fd8000f8e00ff */
[----:B------:R1:W-:Y:S04]  /*4670*/  @P0 ATOMS.AND RZ, [UR6+0x14], R2 ;  /* 0x00001402ffff098c */ /* 0x0003e8000a800006 */
[----:B------:R1:W-:Y:S01]  /*4680*/  @P0 ATOMS.AND RZ, [UR6+0x18], R0 ;  /* 0x00001800ffff098c */ /* 0x0003e2000a800006 */
[----:B------:R-:W-:Y:S05]  /*4690*/  BRA `(.L_x_72) ;  /* 0x0000000000147947 */ /* 0x000fea0003800000 */
.L_x_71:
[----:B------:R-:W-:Y:S02]  /*46a0*/  MOV R2, 0x46c0 ;  /* 0x000046c000027802 */ /* 0x000fe40000000f00 */
[----:B----45:R-:W-:Y:S05]  /*46b0*/  CALL.REL.NOINC `($__internal_0_$__cuda_sm10x_tcgen05_guardrail_trap_col_being_dealloced_not_returned_by_alloc) ;  /* 0x0000005800dc7944 */ /* 0x030fea0003c00000 */
[----:B------:R-:W-:Y:S05]  /*46c0*/  BRA `(.L_x_72) ;  /* 0x0000000000087947 */ /* 0x000fea0003800000 */
.L_x_70:
[----:B------:R-:W-:Y:S02]  /*46d0*/  MOV R2, 0x46f0 ;  /* 0x000046f000027802 */ /* 0x000fe40000000f00 */
[----:B----45:R-:W-:Y:S05]  /*46e0*/  CALL.REL.NOINC `($__internal_2_$__cuda_sm10x_tcgen05_guardrail_trap_unallocated_columns_being_dealloced) ;  /* 0x0000005800e87944 */ /* 0x030fea0003c00000 */
.L_x_72:
[----:B------:R-:W-:Y:S01]  /*46f0*/  NOP ;  /* 0x0000000000007918 */ /* 0x000fe20000000000 */
[----:B------:R-:W-:Y:S05]  /*4700*/  EXIT ;  /* 0x000000000000794d */ /* 0x000fea0003800000 */
.L_x_56:
[----:B------:R-:W-:-:S09]  /*4710*/  UISETP.NE.OR UP0, UPT, UR18, 0x3, !UP3 ;  /* 0x000000031200788c */ /* 0x000fd2000df05670 */
[----:B------:R-:W-:Y:S05]  /*4720*/  BRA.U UP0, `(.L_x_73) ;  /* 0x0000001100e47547 */ /* 0x000fea000b800000 */
[----:B------:R-:W2:Y:S01]  /*4730*/  LDCU.64 UR4, c[0x0][0x988] ;  /* 0x00013100ff0477ac */ /* 0x000ea20008000a00 */
[----:B------:R-:W3:Y:S01]  /*4740*/  S2UR UR10, SR_CgaCtaId ;  /* 0x00000000000a79c3 */ /* 0x000ee20000008800 */
[----:B------:R-:W-:Y:S01]  /*4750*/  R2UR UR46, R44 ;  /* 0x000000002c2e72ca */ /* 0x000fe200000e0000 */
[----:B------:R-:W-:Y:S01]  /*4760*/  HFMA2 R9, -RZ, RZ, 0, 0 ;  /* 0x00000000ff097431 */ /* 0x000fe200000001ff */
[----:B------:R-:W4:Y:S01]  /*4770*/  LDCU UR44, c[0x0][0x370] ;  /* 0x00006e00ff2c77ac */ /* 0x000f220008000800 */
[----:B------:R-:W-:Y:S01]  /*4780*/  R2UR UR45, R45 ;  /* 0x000000002d2d72ca */ /* 0x000fe200000e0000 */
[----:B------:R-:W-:Y:S01]  /*4790*/  IMAD.MOV.U32 R10, RZ, RZ, 0x1 ;  /* 0x00000001ff0a7424 */ /* 0x000fe200078e00ff */
[----:B------:R-:W4:Y:S02]  /*47a0*/  LDCU.128 UR28, c[0x0][0xc10] ;  /* 0x00018200ff1c77ac */ /* 0x000f240008000c00 */
[----:B------:R-:W1:Y:S01]  /*47b0*/  LDC.64 R12, c[0x0][0x348] ;  /* 0x0000d200ff0c7b82 */ /* 0x000e620000000a00 */
[----:B------:R-:W-:Y:S01]  /*47c0*/  IMAD.MOV.U32 R3, RZ, RZ, 0x1000 ;  /* 0x00001000ff037424 */ /* 0x000fe200078e00ff */
[----:B------:R-:W3:Y:S01]  /*47d0*/  LDCU UR38, c[0x0][0x374] ;  /* 0x00006e80ff2677ac */ /* 0x000ee20008000800 */
[----:B------:R-:W3:Y:S01]  /*47e0*/  LDCU.64 UR26, c[0x0][0x990] ;  /* 0x00013200ff1a77ac */ /* 0x000ee20008000a00 */
[----:B------:R-:W1:Y:S01]  /*47f0*/  LDCU UR17, c[0x0][0xc0c] ;  /* 0x00018180ff1177ac */ /* 0x000e620008000800 */
[----:B--2---:R-:W-:Y:S01]  /*4800*/  UISETP.NE.U32.AND UP0, UPT, UR4, URZ, UPT ;  /* 0x000000ff0400728c */ /* 0x004fe2000bf05070 */
[----:B------:R-:W2:Y:S01]  /*4810*/  LDCU.128 UR32, c[0x0][0xa80] ;  /* 0x00015000ff2077ac */ /* 0x000ea20008000c00 */
[----:B------:R-:W2:Y:S01]  /*4820*/  LDCU UR57, c[0x0][0xc20] ;  /* 0x00018400ff3977ac */ /* 0x000ea20008000800 */
[----:B------:R-:W2:Y:S01]  /*4830*/  LDCU UR4, c[0x0][0xc30] ;  /* 0x00018600ff0477ac */ /* 0x000ea20008000800 */
[----:B------:R-:W2:Y:S01]  /*4840*/  LDCU.128 UR40, c[0x0][0xa90] ;  /* 0x00015200ff2877ac */ /* 0x000ea20008000c00 */
[----:B------:R-:W-:Y:S01]  /*4850*/  UMOV UR20, 0x400 ;  /* 0x0000040000147882 */ /* 0x000fe20000000000 */
[----:B----4-:R-:W-:-:S02]  /*4860*/  UIMAD.WIDE.U32 UR6, UR44, UR28, URZ ;  /* 0x0000001c2c0672a5 */ /* 0x010fc4000f8e00ff */
[----:B---3--:R-:W-:Y:S02]  /*4870*/  UIMAD.WIDE.U32 UR8, UR38, UR31, URZ ;  /* 0x0000001f260872a5 */ /* 0x008fe4000f8e00ff */
[----:B------:R-:W-:Y:S02]  /*4880*/  ULEA UR20, UR10, UR20, 0x18 ;  /* 0x000000140a147291 */ /* 0x000fe4000f8ec0ff */
[----:B------:R-:W-:Y:S02]  /*4890*/  UISETP.NE.AND.EX UP5, UPT, UR5, URZ, UPT, UP0 ;  /* 0x000000ff0500728c */ /* 0x000fe4000bfa5300 */
[----:B------:R-:W-:Y:S02]  /*48a0*/  UISETP.NE.U32.AND UP6, UPT, UR26, URZ, UPT ;  /* 0x000000ff1a00728c */ /* 0x000fe4000bfc5070 */
[----:B------:R-:W-:Y:S02]  /*48b0*/  UIADD3 UR48, UPT, UPT, UR20, 0x128, URZ ;  /* 0x0000012814307890 */ /* 0x000fe4000fffe0ff */
[----:B------:R-:W-:-:S02]  /*48c0*/  UIADD3 UR47, UPT, UPT, UR20, 0x168, URZ ;  /* 0x00000168142f7890 */ /* 0x000fc4000fffe0ff */
[----:B------:R-:W-:Y:S02]  /*48d0*/  UIADD3 UR37, UPT, UPT, UR20, 0x110, URZ ;  /* 0x0000011014257890 */ /* 0x000fe4000fffe0ff */
[----:B------:R-:W-:Y:S02]  /*48e0*/  UIADD3 UR36, UPT, UPT, UR20, 0x118, URZ ;  /* 0x0000011814247890 */ /* 0x000fe4000fffe0ff */
[----:B------:R-:W-:Y:S02]  /*48f0*/  UIADD3 UR25, UPT, UPT, UR20, 0x120, URZ ;  /* 0x0000012014197890 */ /* 0x000fe4000fffe0ff */
[----:B-1----:R-:W-:Y:S02]  /*4900*/  UISETP.NE.AND UP0, UPT, UR39, 0x1, UPT ;  /* 0x000000012700788c */ /* 0x002fe4000bf05270 */
[----:B------:R-:W-:Y:S02]  /*4910*/  UISETP.GE.AND UP2, UPT, UR39, 0x1, UPT ;  /* 0x000000012700788c */ /* 0x000fe4000bf46270 */
[----:B------:R-:W-:Y:S01]  /*4920*/  UISETP.NE.AND UP0, UPT, UR17, 0x1, UPT ;  /* 0x000000011100788c */ /* 0x000fe2000bf05270 */
[----:B------:R-:W-:Y:S01]  /*4930*/  UMOV UR55, UR7 ;  /* 0x0000000700377c82 */ /* 0x000fe20008000000 */
[----:B------:R-:W-:Y:S01]  /*4940*/  UMOV UR54, UR9 ;  /* 0x0000000900367c82 */ /* 0x000fe20008000000 */
[----:B------:R-:W-:-:S02]  /*4950*/  UISETP.NE.AND UP2, UPT, UR30, 0x1, UPT ;  /* 0x000000011e00788c */ /* 0x000fc4000bf45270 */
[----:B--2---:R-:W-:Y:S01]  /*4960*/  UISETP.NE.AND UP0, UPT, UR32, 0x1, UPT ;  /* 0x000000012000788c */ /* 0x004fe2000bf05270 */
[----:B------:R-:W1:Y:S01]  /*4970*/  LDCU UR58, c[0x0][0xaa0] ;  /* 0x00015400ff3a77ac */ /* 0x000e620008000800 */
[----:B------:R-:W-:Y:S01]  /*4980*/  UPLOP3.LUT UP4, UPT, UPT, UPT, UPT, 0x40, 0x4 ;  /* 0x000000000004789c */ /* 0x000fe20003f8e870 */
[----:B------:R-:W2:Y:S01]  /*4990*/  LDCU.64 UR18, c[0x0][0xc28] ;  /* 0x00018500ff1277ac */ /* 0x000ea20008000a00 */
[----:B------:R-:W-:Y:S02]  /*49a0*/  UISETP.NE.AND.EX UP6, UPT, UR27, URZ, UPT, UP6 ;  /* 0x000000ff1b00728c */ /* 0x000fe4000bfc5360 */
[----:B------:R-:W-:Y:S02]  /*49b0*/  UPRMT UR48, UR10, 0x654, UR48 ;  /* 0x000006540a307896 */ /* 0x000fe40008000030 */
[----:B------:R-:W-:Y:S02]  /*49c0*/  UPRMT UR47, URZ, 0x654, UR47 ;  /* 0x00000654ff2f7896 */ /* 0x000fe4000800002f */
[----:B------:R-:W-:-:S02]  /*49d0*/  UPRMT UR53, UR10, 0x654, UR37 ;  /* 0x000006540a357896 */ /* 0x000fc40008000025 */
[----:B------:R-:W-:Y:S02]  /*49e0*/  UPRMT UR50, UR10, 0x654, UR36 ;  /* 0x000006540a327896 */ /* 0x000fe40008000024 */
[----:B------:R-:W-:Y:S02]  /*49f0*/  UPRMT UR49, UR10, 0x654, UR25 ;  /* 0x000006540a317896 */ /* 0x000fe40008000019 */
[----:B------:R-:W-:Y:S02]  /*4a00*/  USHF.R.U32.HI UR55, URZ, UR29, UR55 ;  /* 0x0000001dff377299 */ /* 0x000fe40008011637 */
[----:B------:R-:W-:Y:S02]  /*4a10*/  USHF.R.U32.HI UR54, URZ, UR57, UR54 ;  /* 0x00000039ff367299 */ /* 0x000fe40008011636 */
[----:B------:R-:W-:Y:S02]  /*4a20*/  UISETP.NE.AND UP3, UPT, UR4, 0x1, UPT ;  /* 0x000000010400788c */ /* 0x000fe4000bf65270 */
[----:B------:R-:W-:-:S02]  /*4a30*/  UISETP.NE.AND UP2, UPT, UR35, 0x1, UPT ;  /* 0x000000012300788c */ /* 0x000fc4000bf45270 */
[----:B-12---:R-:W-:-:S11]  /*4a40*/  UISETP.NE.AND UP0, UPT, UR42, 0x1, UPT ;  /* 0x000000012a00788c */ /* 0x006fd6000bf05270 */
.L_x_84:
[----:B------:R-:W-:Y:S04]  /*4a50*/  SHF.L.U32 R2, R9, 0x1f, RZ ;  /* 0x0000001f09027819 */ /* 0x000fe800000006ff */
[----:B-1----:R-:W1:Y:S02]  /*4a60*/  SYNCS.PHASECHK.TRANS64.TRYWAIT P0, [UR20+0x160], R2 ;  /* 0x00016002ff0075a7 */ /* 0x002e640008001114 */
[----:B-1----:R-:W-:Y:S05]  /*4a70*/  @!P0 BRA `(.L_x_74) ;  /* 0x0000005000948947 */ /* 0x002fea0003800000 */
.L_x_187:
[----:B------:R-:W2:Y:S01]  /*4a80*/  LDS.128 R4, [UR20+0x1a0] ;  /* 0x0001a014ff047984 */ /* 0x000ea20008000c00 */
[----:B------:R-:W-:Y:S01]  /*4a90*/  UISETP.GE.AND UP0, UPT, UR39, 0x1, UPT ;  /* 0x000000012700788c */ /* 0x000fe2000bf06270 */
[----:B------:R-:W-:Y:S01]  /*4aa0*/  @!PT LDS RZ, [RZ] ;  /* 0x00000000fffff984 */ /* 0x000fe20000000800 */
[----:B------:R-:W-:Y:S01]  /*4ab0*/  @!PT LDS RZ, [RZ] ;  /* 0x00000000fffff984 */ /* 0x000fe20000000800 */
[----:B------:R-:W-:Y:S01]  /*4ac0*/  @!PT LDS RZ, [RZ] ;  /* 0x00000000fffff984 */ /* 0x000fe20000000800 */
[----:B------:R-:W-:Y:S01]  /*4ad0*/  @!PT LDS RZ, [RZ] ;  /* 0x00000000fffff984 */ /* 0x000fe20000000800 */
[----:B------:R3:W-:Y:S06]  /*4ae0*/  MEMBAR.ALL.CTA ;  /* 0x0000000000007992 */ /* 0x0007ec0000008000 */
[----:B---3--:R-:W3:Y:S02]  /*4af0*/  FENCE.VIEW.ASYNC.S ;  /* 0x00000000000073c6 */ /* 0x008ee40000000000 */
[----:B---3--:R-:W-:Y:S01]  /*4b00*/  SYNCS.ARRIVE.TRANS64.RED.A1T0 RZ, [UR47], RZ ;  /* 0x000000ffffff79a7 */ /* 0x008fe2000810042f */
[----:B--2---:R-:W-:Y:S11]  /*4b10*/  LOP3.LUT P0, RZ, R6, 0x1, RZ, 0xc0, !PT ;  /* 0x0000000106ff7812 */ /* 0x004ff6000780c0ff */
[----:B------:R-:W-:Y:S02]  /*4b20*/  @!UPT UIADD3 URZ, UPT, UPT, URZ, URZ, URZ ;  /* 0x000000fffffff290 */ /* 0x000fe4000fffe0ff */
[----:B------:R-:W-:Y:S01]  /*4b30*/  VOTEU.ANY UP2, P0 ;  /* 0x0000000000ff7886 */ /* 0x000fe20000040100 */
[----:B------:R-:W-:Y:S11]  /*4b40*/  PLOP3.LUT P0, PT, PT, PT, UP2, 0x80, 0x8 ;  /* 0x000000000008781c */ /* 0x000ff60003f0f028 */
[----:B------:R-:W-:Y:S02]  /*4b50*/  @!UPT UIADD3 URZ, UPT, UPT, URZ, URZ, URZ ;  /* 0x000000fffffff290 */ /* 0x000fe4000fffe0ff */
[----:B-1----:R-:W-:Y:S02]  /*4b60*/  @P0 MOV R2, R4 ;  /* 0x0000000400020202 */ /* 0x002fe40000000f00 */
[----:B------:R-:W-:Y:S02]  /*4b70*/  @P0 LOP3.LUT R0, R5, 0xffff, RZ, 0xc0, !PT ;  /* 0x0000ffff05000812 */ /* 0x000fe400078ec0ff */
[----:B------:R-:W-:Y:S02]  /*4b80*/  @P0 R2UR UR5, R2 ;  /* 0x00000000020502ca */ /* 0x000fe400000e0000 */
[----:B------:R-:W-:Y:S11]  /*4b90*/  @P0 R2UR UR4, R0 ;  /* 0x00000000000402ca */ /* 0x000ff600000e0000 */
[----:B------:R-:W-:Y:S02]  /*4ba0*/  @UP2 UMOV UR16, UR5 ;  /* 0x0000000500102c82 */ /* 0x000fe40008000000 */
[----:B------:R-:W-:Y:S01]  /*4bb0*/  @UP2 UMOV UR15, UR4 ;  /* 0x00000004000f2c82 */ /* 0x000fe20008000000 */
[----:B------:R-:W-:Y:S05]  /*4bc0*/  BRA.U !UP0, `(.L_x_75) ;  /* 0x0000000108c07547 */ /* 0x000fea000b800000 */
[----:B------:R-:W-:Y:S02]  /*4bd0*/  UIMAD.WIDE.U32 UR8, UR15, UR31, URZ ;  /* 0x0000001f0f0872a5 */ /* 0x000fe4000f8e00ff */
[----:B------:R-:W-:Y:S02]  /*4be0*/  UP2UR UR14, UPR, URZ, 0x4 ;  /* 0x00000004ff0e7883 */ /* 0x000fe40008000000 */
[----:B------:R-:W-:Y:S02]  /*4bf0*/  UISETP.NE.AND UP2, UPT, UR30, 0x1, UPT ;  /* 0x000000011e00788c */ /* 0x000fe4000bf45270 */
[----:B------:R-:W-:Y:S02]  /*4c00*/  UIMAD.WIDE.U32 UR10, UR16, UR28, URZ ;  /* 0x0000001c100a72a5 */ /* 0x000fe4000f8e00ff */
[----:B------:R-:W-:Y:S02]  /*4c10*/  USEL UR4, UR38, UR54, !UP2 ;  /* 0x0000003626047287 */ /* 0x000fe4000d000000 */
[----:B------:R-:W-:Y:S02]  /*4c20*/  UISETP.NE.AND UP0, UPT, UR17, 0x1, UPT ;  /* 0x000000011100788c */ /* 0x000fe4000bf05270 */
[----:B------:R-:W-:Y:S02]  /*4c30*/  UP2UR UR21, UPR, URZ, 0x2 ;  /* 0x00000002ff157883 */ /* 0x000fe40008000000 */
[----:B------:R-:W-:Y:S02]  /*4c40*/  UISETP.NE.AND UP1, UPT, UR39, 0x1, UPT ;  /* 0x000000012700788c */ /* 0x000fe4000bf25270 */
[----:B------:R-:W-:Y:S02]  /*4c50*/  UIMAD.WIDE.U32 UR12, UR4, UR18, URZ ;  /* 0x00000012040c72a5 */ /* 0x000fe4000f8e00ff */
[----:B------:R-:W-:Y:S01]  /*4c60*/  USEL UR7, UR44, UR55, !UP0 ;  /* 0x000000372c077287 */ /* 0x000fe2000c000000 */
[----:B------:R-:W-:Y:S02]  /*4c70*/  UMOV UR5, UR9 ;  /* 0x0000000900057c82 */ /* 0x000fe40008000000 */
[----:B------:R-:W-:Y:S02]  /*4c80*/  USHF.R.U32.HI UR6, URZ, UR57, UR5 ;  /* 0x00000039ff067299 */ /* 0x000fe40008011605 */
[----:B------:R-:W-:Y:S02]  /*4c90*/  UIMAD.WIDE.U32 UR22, UR7, UR18, URZ ;  /* 0x00000012071672a5 */ /* 0x000fe4000f8e00ff */
[----:B------:R-:W-:Y:S02]  /*4ca0*/  USEL UR6, UR15, UR6, !UP2 ;  /* 0x000000060f067287 */ /* 0x000fe4000d000000 */
[----:B------:R-:W-:Y:S01]  /*4cb0*/  UISETP.NE.AND UP2, UPT, UR14, URZ, UPT ;  /* 0x000000ff0e00728c */ /* 0x000fe2000bf45270 */
[----:B------:R-:W-:Y:S01]  /*4cc0*/  UMOV UR5, UR11 ;  /* 0x0000000b00057c82 */ /* 0x000fe20008000000 */
[----:B------:R-:W-:Y:S02]  /*4cd0*/  UIMAD.WIDE.U32 UR10, UR6, UR18, URZ ;  /* 0x00000012060a72a5 */ /* 0x000fe4000f8e00ff */
[----:B------:R-:W-:Y:S03]  /*4ce0*/  USHF.R.U32.HI UR8, URZ, UR29, UR5 ;  /* 0x0000001dff087299 */ /* 0x000fe60008011605 */
[----:B------:R-:W-:Y:S02]  /*4cf0*/  UMOV UR5, UR13 ;  /* 0x0000000d00057c82 */ /* 0x000fe40008000000 */
[----:B------:R-:W-:Y:S03]  /*4d00*/  @UP1 USHF.R.U32.HI UR4, URZ, UR19, UR5 ;  /* 0x00000013ff041299 */ /* 0x000fe60008011605 */
[----:B------:R-:W-:Y:S01]  /*4d10*/  UMOV UR5, UR23 ;  /* 0x0000001700057c82 */ /* 0x000fe20008000000 */
[----:B------:R-:W-:Y:S02]  /*4d20*/  UIMAD UR4, UR39, UR4, URZ ;  /* 0x00000004270472a4 */ /* 0x000fe4000f8e02ff */
[----:B------:R-:W-:Y:S02]  /*4d30*/  @UP1 USHF.R.U32.HI UR7, URZ, UR19, UR5 ;  /* 0x00000013ff071299 */ /* 0x000fe40008011605 */
[----:B------:R-:W-:Y:S02]  /*4d40*/  USEL UR5, UR16, UR8, !UP0 ;  /* 0x0000000810057287 */ /* 0x000fe4000c000000 */
[----:B------:R-:W-:Y:S02]  /*4d50*/  UIMAD UR8, UR39, UR7, URZ ;  /* 0x00000007270872a4 */ /* 0x000fe4000f8e02ff */
[----:B------:R-:W-:Y:S03]  /*4d60*/  UISETP.GE.AND UP0, UPT, UR6, UR4, UPT ;  /* 0x000000040600728c */ /* 0x000fe6000bf06270 */
[----:B------:R-:W-:Y:S01]  /*4d70*/  UMOV UR4, UR11 ;  /* 0x0000000b00047c82 */ /* 0x000fe20008000000 */
[----:B------:R-:W-:Y:S02]  /*4d80*/  UISETP.GE.OR UP0, UPT, UR5, UR8, UP0 ;  /* 0x000000080500728c */ /* 0x000fe40008706670 */
[----:B------:R-:W-:Y:S02]  /*4d90*/  USHF.R.U32.HI UR4, URZ, UR19, UR4 ;  /* 0x00000013ff047299 */ /* 0x000fe40008011604 */
[----:B------:R-:W-:Y:S02]  /*4da0*/  UIMAD.WIDE.U32 UR8, UR5, UR18, URZ ;  /* 0x00000012050872a5 */ /* 0x000fe4000f8e00ff */
[----:B------:R-:W-:Y:S04]  /*4db0*/  USEL UR10, UR6, UR4, !UP1 ;  /* 0x00000004060a7287 */ /* 0x000fe8000c800000 */
[----:B------:R-:W-:Y:S01]  /*4dc0*/  UIADD3 UR11, UPT, UPT, -UR10, URZ, URZ ;  /* 0x000000ff0a0b7290 */ /* 0x000fe2000fffe1ff */
[----:B------:R-:W-:Y:S02]  /*4dd0*/  @!UP0 UMOV UR4, UR9 ;  /* 0x0000000900048c82 */ /* 0x000fe40008000000 */
[----:B------:R-:W-:Y:S02]  /*4de0*/  @!UP0 USHF.R.U32.HI UR4, URZ, UR19, UR4 ;  /* 0x00000013ff048299 */ /* 0x000fe40008011604 */
[----:B------:R-:W-:Y:S02]  /*4df0*/  UIMAD UR8, UR39, UR11, UR6 ;  /* 0x0000000b270872a4 */ /* 0x000fe4000f8e0206 */
[----:B------:R-:W-:Y:S02]  /*4e00*/  @!UP0 USEL UR4, UR5, UR4, !UP1 ;  /* 0x0000000405048287 */ /* 0x000fe4000c800000 */
[----:B------:R-:W-:Y:S02]  /*4e10*/  UISETP.NE.AND UP1, UPT, UR21, URZ, UPT ;  /* 0x000000ff1500728c */ /* 0x000fe4000bf25270 */
[----:B------:R-:W-:Y:S02]  /*4e20*/  @!UP0 UIMAD UR8, UR7, UR8, UR4 ;  /* 0x00000008070882a4 */ /* 0x000fe4000f8e0204 */
[----:B------:R-:W-:Y:S02]  /*4e30*/  @!UP0 UIADD3 UR9, UPT, UPT, UR10, -UR4, URZ ;  /* 0x800000040a098290 */ /* 0x000fe4000fffe0ff */
[----:B------:R-:W-:Y:S02]  /*4e40*/  UIADD3 UR4, UPT, UPT, -UR5, URZ, URZ ;  /* 0x000000ff05047290 */ /* 0x000fe4000fffe1ff */
[----:B------:R-:W-:Y:S02]  /*4e50*/  UIADD3 UR7, UPT, UPT, -UR6, URZ, URZ ;  /* 0x000000ff06077290 */ /* 0x000fe4000fffe1ff */
[----:B------:R-:W-:Y:S02]  /*4e60*/  @!UP0 UIMAD UR6, UR9, UR39, UR5 ;  /* 0x00000027090682a4 */ /* 0x000fe4000f8e0205 */
[----:B------:R-:W-:Y:S02]  /*4e70*/  UIMAD UR16, UR17, UR4, UR16 ;  /* 0x00000004111072a4 */ /* 0x000fe4000f8e0210 */
[----:B------:R-:W-:Y:S01]  /*4e80*/  UIMAD UR15, UR30, UR7, UR15 ;  /* 0x000000071e0f72a4 */ /* 0x000fe2000f8e020f */
[----:B------:R-:W-:Y:S02]  /*4e90*/  @!UP0 UMOV UR5, UR8 ;  /* 0x0000000800058c82 */ /* 0x000fe40008000000 */
[----:B------:R-:W-:Y:S02]  /*4ea0*/  UIMAD UR16, UR5, UR17, UR16 ;  /* 0x00000011051072a4 */ /* 0x000fe4000f8e0210 */
[----:B------:R-:W-:Y:S11]  /*4eb0*/  UIMAD UR15, UR6, UR30, UR15 ;  /* 0x0000001e060f72a4 */ /* 0x000ff6000f8e020f */
[----:B------:R-:W-:Y:S01]  /*4ec0*/  @!UPT UIADD3 URZ, UPT, UPT, URZ, URZ, URZ ;  /* 0x000000fffffff290 */ /* 0x000fe2000fffe0ff */
.L_x_75:
[----:B------:R-:W1:Y:S01]  /*4ed0*/  @!UP3 LDCU.128 UR8, c[0x0][0xc10] ;  /* 0x00018200ff08b7ac */ /* 0x000e620008000c00 */
[----:B------:R-:W-:Y:S02]  /*4ee0*/  ISETP.NE.U32.AND P1, PT, RZ, UR26, PT ;  /* 0x0000001aff007c0c */ /* 0x000fe4000bf25070 */
[----:B------:R-:W-:Y:S02]  /*4ef0*/  SHF.L.U32 R8, R10, 0x1f, RZ ;  /* 0x0000001f0a087819 */ /* 0x000fe400000006ff */
[----:B------:R-:W-:Y:S01]  /*4f00*/  ISETP.NE.AND.EX P1, PT, RZ, UR27, PT, P1 ;  /* 0x0000001bff007c0c */ /* 0x000fe2000bf25310 */
[----:B------:R-:W2:Y:S01]  /*4f10*/  @!UP3 LDCU UR5, c[0x0][0xc0c] ;  /* 0x00018180ff05b7ac */ /* 0x000ea20008000800 */
[----:B-1----:R-:W-:Y:S07]  /*4f20*/  UIMAD.WIDE.U32 UR6, UR16, UR8, URZ ;  /* 0x00000008100672a5 */ /* 0x002fee000f8e00ff */
[----:B------:R-:W-:Y:S01]  /*4f30*/  @!UP3 UMOV UR4, UR7 ;  /* 0x000000070004bc82 */ /* 0x000fe20008000000 */
[----:B--2---:R-:W-:Y:S02]  /*4f40*/  @!UP3 UISETP.NE.AND UP0, UPT, UR5, 0x1, UPT ;  /* 0x000000010500b88c */ /* 0x004fe4000bf05270 */
[----:B------:R-:W-:Y:S02]  /*4f50*/  @!UP3 USHF.R.U32.HI UR4, URZ, UR9, UR4 ;  /* 0x00000009ff04b299 */ /* 0x000fe40008011604 */
[----:B------:R-:W-:Y:S02]  /*4f60*/  UIMAD.WIDE.U32 UR6, UR15, UR11, URZ ;  /* 0x0000000b0f0672a5 */ /* 0x000fe4000f8e00ff */
[----:B------:R-:W-:Y:S02]  /*4f70*/  @!UP3 USEL UR8, UR16, UR4, !UP0 ;  /* 0x000000041008b287 */ /* 0x000fe4000c000000 */
[----:B------:R-:W-:Y:S03]  /*4f80*/  @!UP3 UISETP.NE.AND UP0, UPT, UR10, 0x1, UPT ;  /* 0x000000010a00b88c */ /* 0x000fe6000bf05270 */
[----:B------:R-:W-:Y:S01]  /*4f90*/  @!UP3 UMOV UR6, UR7 ;  /* 0x000000070006bc82 */ /* 0x000fe20008000000 */
[----:B------:R-:W-:Y:S01]  /*4fa0*/  USHF.L.U32 UR7, UR24, 0x7, URZ ;  /* 0x0000000718077899 */ /* 0x000fe200080006ff */
[----:B------:R-:W1:Y:S02]  /*4fb0*/  @!UP3 LDCU UR4, c[0x0][0xc20] ;  /* 0x00018400ff04b7ac */ /* 0x000e640008000800 */
[----:B-1----:R-:W-:Y:S04]  /*4fc0*/  @!UP3 USHF.R.U32.HI UR6, URZ, UR4, UR6 ;  /* 0x00000004ff06b299 */ /* 0x002fe80008011606 */
[----:B------:R-:W-:Y:S04]  /*4fd0*/  @!UP3 USEL UR6, UR15, UR6, !UP0 ;  /* 0x000000060f06b287 */ /* 0x000fe8000c000000 */
[----:B------:R-:W-:Y:S02]  /*4fe0*/  @!UP3 UIADD3 UR4, UPT, UPT, -UR8, UR6, URZ ;  /* 0x000000060804b290 */ /* 0x000fe4000fffe1ff */
[----:B------:R-:W-:Y:S02]  /*4ff0*/  @!UP3 UIADD3 UR6, UPT, UPT, UR8, -UR6, URZ ;  /* 0x800000060806b290 */ /* 0x000fe4000fffe0ff */
[----:B------:R-:W-:Y:S02]  /*5000*/  @!UP3 UIMAD UR16, UR4, UR5, UR16 ;  /* 0x000000050410b2a4 */ /* 0x000fe4000f8e0210 */
[----:B------:R-:W-:Y:S01]  /*5010*/  @!UP3 UIMAD UR15, UR6, UR10, UR15 ;  /* 0x0000000a060fb2a4 */ /* 0x000fe2000f8e020f */
[----:B------:R-:W-:Y:S11]  /*5020*/  BRA.U UP4, `(.L_x_76) ;  /* 0x0000000104107547 */ /* 0x000ff6000b800000 */
[----:B------:R-:W-:Y:S04]  /*5030*/  MOV R2, UR56 ;  /* 0x0000003800027c02 */ /* 0x000fe80008000f00 */
[----:B------:R-:W-:Y:S04]  /*5040*/  SHF.L.U32 R2, R2, 0x1f, RZ ;  /* 0x0000001f02027819 */ /* 0x000fe800000006ff */
[----:B------:R-:W1:Y:S02]  /*5050*/  SYNCS.PHASECHK.TRANS64.TRYWAIT P2, [UR20+0x158], R2 ;  /* 0x00015802ff0075a7 */ /* 0x000e640008041114 */
[----:B-1----:R-:W-:Y:S05]  /*5060*/  @!P2 BRA `(.L_x_77) ;  /* 0x0000004c0030a947 */ /* 0x002fea0003800000 */
.L_x_76:
[----:B------:R-:W-:Y:S05]  /*5070*/  BRA.U !UP6, `(.L_x_78) ;  /* 0x000000010e387547 */ /* 0x000fea000b800000 */
[----:B------:R-:W-:Y:S01]  /*5080*/  UPLOP3.LUT UP1, UPT, UPT, UPT, UP5, 0x80, 0x8 ;  /* 0x000000000008789c */ /* 0x000fe20003f2f050 */
[----:B-1----:R-:W-:Y:S01]  /*5090*/  HFMA2 R0, -RZ, RZ, 0, 5.9604644775390625e-08 ;  /* 0x00000001ff007431 */ /* 0x002fe200000001ff */
[----:B------:R-:W1:Y:S01]  /*50a0*/  LDCU.64 UR8, c[0x0][0x358] ;  /* 0x00006b00ff0877ac */ /* 0x000e620008000a00 */
[----:B------:R-:W-:Y:S03]  /*50b0*/  IMAD.MOV.U32 R51, RZ, RZ, 0x1 ;  /* 0x00000001ff337424 */ /* 0x000fe600078e00ff */
[----:B------:R-:W-:Y:S05]  /*50c0*/  PLOP3.LUT P2, PT, PT, PT, UP1, 0x80, 0x8 ;  /* 0x000000000008781c */ /* 0x000fea0003f4f018 */
[----:B------:R-:W2:Y:S01]  /*50d0*/  @UP1 LDCU.64 UR4, c[0x0][0x988] ;  /* 0x00013100ff0417ac */ /* 0x000ea20008000a00 */
[----:B------:R-:W-:Y:S07]  /*50e0*/  @UP1 UIMAD UR6, UR52, UR26, URZ ;  /* 0x0000001a340612a4 */ /* 0x000fee000f8e02ff */
[----:B------:R-:W-:Y:S01]  /*50f0*/  @!P2 PRMT R51, R0, 0x7610, R51 ;  /* 0x000076100033a816 */ /* 0x000fe20000000033 */
[----:B--2---:R-:W-:Y:S06]  /*5100*/  @UP1 UIMAD.WIDE UR4, UR6, 0x4, UR4 ;  /* 0x00000004060418a5 */ /* 0x004fec000f8e0204 */
[----:B------:R-:W-:Y:S01]  /*5110*/  IMAD.U32 R14, RZ, RZ, UR4 ;  /* 0x00000004ff0e7e24 */ /* 0x000fe2000f8e00ff */
[----:B------:R-:W-:Y:S04]  /*5120*/  MOV R15, UR5 ;  /* 0x00000005000f7c02 */ /* 0x000fe80008000f00 */
[----:B------:R-:W2:Y:S01]  /*5130*/  @!UP1 LDCU UR4, c[0x0][0x980] ;  /* 0x00013000ff0497ac */ /* 0x000ea20008000800 */
[----:B-1---5:R3:W5:Y:S02]  /*5140*/  @P2 LDG.E R27, desc[UR8][R14.64] ;  /* 0x000000080e1b2981 */ /* 0x022764000c1e1900 */
[----:B--23--:R-:W-:Y:S07]  /*5150*/  @!P2 IMAD.U32 R27, RZ, RZ, UR4 ;  /* 0x00000004ff1bae24 */ /* 0x00cfee000f8e00ff */
.L_x_78:
[----:B-----5:R-:W-:Y:S01]  /*5160*/  @!P1 FSETP.EQ.AND P3, PT, R27, RZ, PT ;  /* 0x000000ff1b00920b */ /* 0x020fe20003f62000 */
[----:B------:R-:W-:Y:S01]  /*5170*/  @!UPT UIADD3 URZ, UPT, UPT, URZ, URZ, URZ ;  /* 0x000000fffffff290 */ /* 0x000fe2000fffe0ff */
[----:B------:R-:W-:Y:S11]  /*5180*/  @!P1 BRA `(.L_x_79) ;  /* 0x0000000000149947 */ /* 0x000ff60003800000 */
[----:B------:R-:W-:Y:S02]  /*5190*/  LOP3.LUT P1, RZ, R51, 0xff, RZ, 0xc0, !PT ;  /* 0x000000ff33ff7812 */ /* 0x000fe4000782c0ff */
[----:B------:R-:W-:Y:S04]  /*51a0*/  PLOP3.LUT P3, PT, PT, PT, UP1, 0x80, 0x8 ;  /* 0x000000000008781c */ /* 0x000fe80003f6f018 */
[----:B------:R-:W-:Y:S07]  /*51b0*/  PLOP3.LUT P3, PT, P3, PT, PT, 0x8, 0x80 ;  /* 0x000000000080781c */ /* 0x000fee0001f6e170 */
[----:B------:R-:W-:Y:S11]  /*51c0*/  @P1 FSETP.EQ.AND P3, PT, R27, RZ, PT ;  /* 0x000000ff1b00120b */ /* 0x000ff60003f62000 */
[----:B------:R-:W-:Y:S02]  /*51d0*/  @!UPT UIADD3 URZ, UPT, UPT, URZ, URZ, URZ ;  /* 0x000000fffffff290 */ /* 0x000fe4000fffe0ff */
.L_x_79:
[----:B------:R-:W-:Y:S01]  /*51e0*/  USHF.L.U32 UR11, UR51, 0x6, URZ ;  /* 0x00000006330b7899 */ /* 0x000fe200080006ff */
[----:B------:R-:W2:Y:S01]  /*51f0*/  SYNCS.PHASECHK.TRANS64.TRYWAIT P1, [UR20+0x130], R8 ;  /* 0x00013008ff0075a7 */ /* 0x000ea20008021114 */
[----:B------:R-:W-:Y:S02]  /*5200*/  UISETP.NE.AND UP0, UPT, UR32, 0x1, UPT ;  /* 0x000000012000788c */ /* 0x000fe4000bf05270 */
[----:B------:R-:W-:Y:S01]  /*5210*/  UIMAD.WIDE.U32 UR4, UR11, UR33, URZ ;  /* 0x000000210b0472a5 */ /* 0x000fe2000f8e00ff */
[----:B------:R-:W-:Y:S04]  /*5220*/  ELECT P2, URZ, PT ;  /* 0x0000000000ff782f */ /* 0x000fe80003840000 */
[----:B------:R-:W-:Y:S02]  /*5230*/  PLOP3.LUT P2, PT, P3, P2, PT, 0xf2, 0x2f ;  /* 0x00000000002f781c */ /* 0x000fe40001f45e72 */
[----:B------:R-:W-:Y:S02]  /*5240*/  UMOV UR4, UR5 ;  /* 0x0000000500047c82 */ /* 0x000fe40008000000 */
[----:B------:R-:W-:Y:S04]  /*5250*/  USHF.R.U32.HI UR4, URZ, UR34, UR4 ;  /* 0x00000022ff047299 */ /* 0x000fe80008011604 */
[----:B------:R-:W-:Y:S02]  /*5260*/  USEL UR12, UR11, UR4, !UP0 ;  /* 0x000000040b0c7287 */ /* 0x000fe4000c000000 */
[----:B------:R-:W-:Y:S02]  /*5270*/  UISETP.NE.AND UP0, UPT, UR35, 0x1, UPT ;  /* 0x000000012300788c */ /* 0x000fe4000bf05270 */
[----:B------:R-:W-:Y:S02]  /*5280*/  UIMAD.WIDE.U32 UR4, UR12, UR40, URZ ;  /* 0x000000280c0472a5 */ /* 0x000fe4000f8e00ff */
[----:B------:R-:W-:Y:S01]  /*5290*/  UIADD3 UR6, UPT, UPT, -UR12, URZ, URZ ;  /* 0x000000ff0c067290 */ /* 0x000fe2000fffe1ff */
[----:B-1----:R-:W-:Y:S03]  /*52a0*/  @!P2 IMAD.MOV.U32 R0, RZ, 0x20, RZ ;  /* 0x00000020ff00a824 */ /* 0x002fe600078e00ff */
[----:B------:R-:W-:Y:S01]  /*52b0*/  UIMAD UR11, UR32, UR6, UR11 ;  /* 0x00000006200b72a4 */ /* 0x000fe2000f8e020b */
[----:B------:R-:W-:Y:S01]  /*52c0*/  @!P2 IMAD.MOV.U32 R0, RZ, 0x400, R0 ;  /* 0x00000400ff00a824 */ /* 0x000fe200078e0000 */
[----:B------:R-:W-:Y:S02]  /*52d0*/  UMOV UR4, UR5 ;  /* 0x0000000500047c82 */ /* 0x000fe40008000000 */
[----:B------:R-:W-:Y:S04]  /*52e0*/  USHF.R.U32.HI UR4, URZ, UR41, UR4 ;  /* 0x00000029ff047299 */ /* 0x000fe80008011604 */
[----:B------:R-:W-:Y:S02]  /*52f0*/  USEL UR13, UR12, UR4, !UP0 ;  /* 0x000000040c0d7287 */ /* 0x000fe4000c000000 */
[----:B------:R-:W-:Y:S02]  /*5300*/  UISETP.NE.AND UP0, UPT, UR42, 0x1, UPT ;  /* 0x000000012a00788c */ /* 0x000fe4000bf05270 */
[----:B------:R-:W-:Y:S07]  /*5310*/  UIMAD.WIDE.U32 UR4, UR13, UR43, URZ ;  /* 0x0000002b0d0472a5 */ /* 0x000fee000f8e00ff */
[----:B------:R-:W-:Y:S02]  /*5320*/  UMOV UR4, UR5 ;  /* 0x0000000500047c82 */ /* 0x000fe40008000000 */
[----:B------:R-:W-:Y:S04]  /*5330*/  USHF.R.U32.HI UR4, URZ, UR58, UR4 ;  /* 0x0000003aff047299 */ /* 0x000fe80008011604 */
[----:B------:R-:W-:Y:S02]  /*5340*/  USEL UR14, UR13, UR4, !UP0 ;  /* 0x000000040d0e7287 */ /* 0x000fe4000c000000 */
[----:B------:R-:W-:Y:S02]  /*5350*/  UIADD3 UR4, UPT, UPT, -UR13, URZ, URZ ;  /* 0x000000ff0d047290 */ /* 0x000fe4000fffe1ff */
[----:B------:R-:W-:Y:S02]  /*5360*/  UIADD3 UR5, UPT, UPT, -UR14, URZ, URZ ;  /* 0x000000ff0e057290 */ /* 0x000fe4000fffe1ff */
[----:B------:R-:W-:Y:S02]  /*5370*/  UIMAD UR12, UR35, UR4, UR12 ;  /* 0x00000004230c72a4 */ /* 0x000fe4000f8e020c */
[----:B------:R-:W-:Y:S01]  /*5380*/  UIMAD UR13, UR42, UR5, UR13 ;  /* 0x000000052a0d72a4 */ /* 0x000fe2000f8e020d */
[----:B--2---:R-:W-:Y:S11]  /*5390*/  @!P1 BRA `(.L_x_80) ;  /* 0x00000048007c9947 */ /* 0x004ff60003800000 */
.L_x_190:
[----:B------:R-:W-:Y:S01]  /*53a0*/  @!P2 R2UR UR4, R0 ;  /* 0x000000000004a2ca */ /* 0x000fe200000e0000 */
[----:B------:R-:W-:Y:S01]  /*53b0*/  VOTEU.ALL UP0, P2 ;  /* 0x0000000000ff7886 */ /* 0x000fe20001000000 */
[----:B-1----:R-:W-:Y:S04]  /*53c0*/  @!P2 IADD3 R2, P1, PT, R12, 0x680, RZ ;  /* 0x000006800c02a810 */ /* 0x002fe80007f3e0ff */
[----:B------:R-:W-:Y:S01]  /*53d0*/  @!P2 R2UR UR5, R2 ;  /* 0x000000000205a2ca */ /* 0x000fe200000e0000 */
[----:B------:R-:W-:Y:S01]  /*53e0*/  @!P2 IMAD.X R0, RZ, RZ, R13, P1 ;  /* 0x000000ffff00a224 */ /* 0x000fe200008e060d */
[----:B------:R-:W-:Y:S05]  /*53f0*/  @!UP0 UIADD3 UR8, UPT, UPT, UR20, 0x200, URZ ;  /* 0x0000020014088890 */ /* 0x000fea000fffe0ff */
[----:B------:R-:W-:Y:S01]  /*5400*/  @!UP0 UPRMT UR6, UR4, 0x5410, URZ ;  /* 0x0000541004068896 */ /* 0x000fe200080000ff */
[----:B------:R-:W-:Y:S01]  /*5410*/  @!P2 R2UR UR4, R0 ;  /* 0x000000000004a2ca */ /* 0x000fe200000e0000 */
[----:B------:R-:W-:Y:S01]  /*5420*/  VOTEU.ALL UP0, P2 ;  /* 0x0000000000ff7886 */ /* 0x000fe20001000000 */
[----:B------:R-:W-:Y:S03]  /*5430*/  @!P2 IMAD.MOV.U32 R0, RZ, RZ, 0x1000 ;  /* 0x00001000ff00a424 */ /* 0x000fe600078e00ff */
[----:B------:R-:W-:Y:S01]  /*5440*/  IMAD.U32 R14, RZ, RZ, UR5 ;  /* 0x00000005ff0e7e24 */ /* 0x000fe2000f8e00ff */
[----:B------:R-:W-:Y:S01]  /*5450*/  @!UP0 UMOV UR9, UR37 ;  /* 0x0000002500098c82 */ /* 0x000fe20008000000 */
[----:B------:R-:W-:Y:S06]  /*5460*/  @!UP0 UMOV UR10, UR7 ;  /* 0x00000007000a8c82 */ /* 0x000fec0008000000 */
[----:B------:R-:W-:Y:S01]  /*5470*/  IMAD.U32 R15, RZ, RZ, UR4 ;  /* 0x00000004ff0f7e24 */ /* 0x000fe2000f8e00ff */
[----:B------:R-:W-:Y:S04]  /*5480*/  @!P2 R2UR UR4, R14 ;  /* 0x000000000e04a2ca */ /* 0x000fe800000e0000 */
[----:B------:R-:W-:Y:S11]  /*5490*/  @!P2 R2UR UR5, R15 ;  /* 0x000000000f05a2ca */ /* 0x000ff600000e0000 */
[----:B------:R-:W-:Y:S02]  /*54a0*/  @!UPT UIADD3 URZ, UPT, UPT, URZ, URZ, URZ ;  /* 0x000000fffffff290 */ /* 0x000fe4000fffe0ff */
[----:B------:R1:W-:Y:S01]  /*54b0*/  @!UP0 UTMALDG.5D.IM2COL [UR8], [UR4], UR6 ;  /* 0x00000008040083b4 */ /* 0x0003e20008060006 */
[----:B------:R2:W-:Y:S01]  /*54c0*/  @!P2 SYNCS.ARRIVE.TRANS64.RED.A0TR RZ, [UR20+0x110], R0 ;  /* 0x00011000ffffa9a7 */ /* 0x0005e20008300414 */
[----:B------:R-:W-:Y:S01]  /*54d0*/  SYNCS.ARRIVE.TRANS64.RED.A1T0 RZ, [UR53], RZ ;  /* 0x000000ffffff79a7 */ /* 0x000fe20008100435 */
[----:B--2---:R-:W-:Y:S01]  /*54e0*/  @!P2 IMAD.MOV.U32 R0, RZ, 0x20, RZ ;  /* 0x00000020ff00a824 */ /* 0x004fe200078e00ff */
[----:B------:R-:W2:Y:S03]  /*54f0*/  SYNCS.PHASECHK.TRANS64.TRYWAIT P1, [UR20+0x138], R8 ;  /* 0x00013808ff0075a7 */ /* 0x000ea60008021114 */
[----:B------:R-:W-:Y:S01]  /*5500*/  @!P2 IMAD.MOV.U32 R0, RZ, 0x400, R0 ;  /* 0x00000400ff00a824 */ /* 0x000fe200078e0000 */
[----:B-12---:R-:W-:Y:S06]  /*5510*/  @!P1 BRA `(.L_x_81) ;  /* 0x0000004800349947 */ /* 0x006fec0003800000 */
.L_x_192:
[----:B------:R-:W-:Y:S01]  /*5520*/  @!P2 R2UR UR4, R0 ;  /* 0x000000000004a2ca */ /* 0x000fe200000e0000 */
[----:B------:R-:W-:Y:S01]  /*5530*/  VOTEU.ALL UP0, P2 ;  /* 0x0000000000ff7886 */ /* 0x000fe20001000000 */
[----:B-1----:R-:W-:Y:S04]  /*5540*/  @!P2 IADD3 R2, P1, PT, R12, 0x680, RZ ;  /* 0x000006800c02a810 */ /* 0x002fe80007f3e0ff */
[----:B------:R-:W-:Y:S01]  /*5550*/  @!P2 R2UR UR5, R2 ;  /* 0x000000000205a2ca */ /* 0x000fe200000e0000 */
[----:B------:R-:W-:Y:S01]  /*5560*/  @!P2 IMAD.X R0, RZ, RZ, R13, P1 ;  /* 0x000000ffff00a224 */ /* 0x000fe200008e060d */
[----:B------:R-:W-:Y:S02]  /*5570*/  @!UP0 UIADD3 UR10, UPT, UPT, UR7, 0x20, URZ ;  /* 0x00000020070a8890 */ /* 0x000fe4000fffe0ff */
[----:B------:R-:W-:Y:S03]  /*5580*/  @!UP0 UIADD3 UR8, UPT, UPT, UR20, 0x1200, URZ ;  /* 0x0000120014088890 */ /* 0x000fe6000fffe0ff */
[----:B------:R-:W-:Y:S01]  /*5590*/  @!UP0 UPRMT UR6, UR4, 0x5410, URZ ;  /* 0x0000541004068896 */ /* 0x000fe200080000ff */
[----:B------:R-:W-:Y:S01]  /*55a0*/  @!P2 R2UR UR4, R0 ;  /* 0x000000000004a2ca */ /* 0x000fe200000e0000 */
[----:B------:R-:W-:Y:S01]  /*55b0*/  VOTEU.ALL UP0, P2 ;  /* 0x0000000000ff7886 */ /* 0x000fe20001000000 */
[----:B------:R-:W-:Y:S03]  /*55c0*/  @!P2 IMAD.MOV.U32 R0, RZ, RZ, 0x1000 ;  /* 0x00001000ff00a424 */ /* 0x000fe600078e00ff */
[----:B------:R-:W-:Y:S01]  /*55d0*/  IMAD.U32 R14, RZ, RZ, UR5 ;  /* 0x00000005ff0e7e24 */ /* 0x000fe2000f8e00ff */
[----:B------:R-:W-:Y:S07]  /*55e0*/  @!UP0 UMOV UR9, UR36 ;  /* 0x0000002400098c82 */ /* 0x000fee0008000000 */
        /* <DEDUP_REMOVED lines=11> */
.L_x_194:
[----:B------:R-:W-:Y:S01]  /*56a0*/  @!P2 R2UR UR4, R0 ;  /* 0x000000000004a2ca */ /* 0x000fe200000e0000 */
[----:B------:R-:W-:Y:S01]  /*56b0*/  VOTEU.ALL UP0, P2 ;  /* 0x0000000000ff7886 */ /* 0x000fe20001000000 */
[----:B-1----:R-:W-:Y:S02]  /*56c0*/  @!P2 IADD3 R2, P1, PT, R12, 0x680, RZ ;  /* 0x000006800c02a810 */ /* 0x002fe40007f3e0ff */
[----:B------:R-:W-:Y:S02]  /*56d0*/  @P0 SHF.R.U32.HI R4, RZ, 0x10, R5 ;  /* 0x00000010ff040819 */ /* 0x000fe40000011605 */
[----:B------:R-:W-:Y:S01]  /*56e0*/  @!P2 R2UR UR5, R2 ;  /* 0x000000000205a2ca */ /* 0x000fe200000e0000 */
[----:B------:R-:W-:Y:S01]  /*56f0*/  @!P2 IMAD.X R0, RZ, RZ, R13, P1 ;  /* 0x000000ffff00a224 */ /* 0x000fe200008e060d */
[----:B------:R-:W-:Y:S01]  /*5700*/  @!UP0 UIADD3 UR10, UPT, UPT, UR7, 0x40, URZ ;  /* 0x00000040070a8890 */ /* 0x000fe2000fffe0ff */
[----:B------:R-:W-:Y:S01]  /*5710*/  @P0 R2UR UR52, R4 ;  /* 0x00000000043402ca */ /* 0x000fe200000e0000 */
        /* <DEDUP_REMOVED lines=14> */
[----:B------:R-:W2:Y:S02]  /*5800*/  SYNCS.PHASECHK.TRANS64.TRYWAIT P1, [UR20+0x148], R8 ;  /* 0x00014808ff0075a7 */ /* 0x000ea40008021114 */
[----:B-12---:R-:W-:Y:S05]  /*5810*/  @!P1 BRA `(.L_x_83) ;  /* 0x0000004400a49947 */ /* 0x006fea0003800000 */
.L_x_196:
[----:B-1----:R-:W-:Y:S01]  /*5820*/  @!P2 IMAD.MOV.U32 R0, RZ, 0x20, RZ ;  /* 0x00000020ff00a824 */ /* 0x002fe200078e00ff */
[----:B------:R-:W-:Y:S01]  /*5830*/  @!P2 IADD3 R2, P0, PT, R12, 0x680, RZ ;  /* 0x000006800c02a810 */ /* 0x000fe20007f1e0ff */
[----:B------:R-:W-:Y:S01]  /*5840*/  VOTEU.ALL UP0, P2 ;  /* 0x0000000000ff7886 */ /* 0x000fe20001000000 */
[----:B------:R-:W-:Y:S01]  /*5850*/  LOP3.LUT R10, R10, 0x1, RZ, 0x3c, !PT ;  /* 0x000000010a0a7812 */ /* 0x000fe200078e3cff */
[----:B------:R-:W-:Y:S01]  /*5860*/  @!P2 IMAD.MOV.U32 R0, RZ, 0x400, R0 ;  /* 0x00000400ff00a824 */ /* 0x000fe200078e0000 */
[----:B------:R-:W-:Y:S01]  /*5870*/  @!P2 R2UR UR5, R2 ;  /* 0x000000000205a2ca */ /* 0x000fe200000e0000 */
[----:B------:R-:W-:Y:S01]  /*5880*/  UIADD3 UR24, UPT, UPT, UR15, UR46, URZ ;  /* 0x0000002e0f187290 */ /* 0x000fe2000fffe0ff */
[----:B------:R-:W-:Y:S01]  /*5890*/  LOP3.LUT R9, R9, 0x1, RZ, 0x3c, !PT ;  /* 0x0000000109097812 */ /* 0x000fe200078e3cff */
[----:B------:R-:W-:Y:S01]  /*58a0*/  @!UP0 UIADD3 UR8, UPT, UPT, UR20, 0x3200, URZ ;  /* 0x0000320014088890 */ /* 0x000fe2000fffe0ff */
[----:B------:R-:W-:Y:S01]  /*58b0*/  @!P2 R2UR UR4, R0 ;  /* 0x000000000004a2ca */ /* 0x000fe200000e0000 */
[----:B------:R-:W-:Y:S01]  /*58c0*/  @!P2 IMAD.X R0, RZ, RZ, R13, P0 ;  /* 0x000000ffff00a224 */ /* 0x000fe200000e060d */
[----:B------:R-:W-:Y:S02]  /*58d0*/  @!UP0 UIADD3 UR10, UPT, UPT, UR7, 0x60, URZ ;  /* 0x00000060070a8890 */ /* 0x000fe4000fffe0ff */
[----:B------:R-:W-:Y:S02]  /*58e0*/  @!UP0 UIADD3 UR9, UPT, UPT, UR20, 0x128, URZ ;  /* 0x0000012814098890 */ /* 0x000fe4000fffe0ff */
[----:B------:R-:W-:Y:S02]  /*58f0*/  UIADD3 UR51, UPT, UPT, UR16, UR45, URZ ;  /* 0x0000002d10337290 */ /* 0x000fe4000fffe0ff */
[----:B------:R-:W-:Y:S01]  /*5900*/  UPLOP3.LUT UP4, UPT, UPT, UPT, UPT, 0x80, 0x8 ;  /* 0x000000000008789c */ /* 0x000fe20003f8f070 */
[----:B------:R-:W-:Y:S04]  /*5910*/  IMAD.U32 R4, RZ, RZ, UR5 ;  /* 0x00000005ff047e24 */ /* 0x000fe8000f8e00ff */
[----:B------:R-:W-:Y:S01]  /*5920*/  @!UP0 UPRMT UR6, UR4, 0x5410, URZ ;  /* 0x0000541004068896 */ /* 0x000fe200080000ff */
[----:B------:R-:W-:Y:S01]  /*5930*/  @!P2 R2UR UR4, R0 ;  /* 0x000000000004a2ca */ /* 0x000fe200000e0000 */
[----:B------:R-:W-:Y:S11]  /*5940*/  VOTEU.ALL UP0, P2 ;  /* 0x0000000000ff7886 */ /* 0x000ff60001000000 */
[----:B------:R-:W-:Y:S01]  /*5950*/  @!UPT UIADD3 URZ, UPT, UPT, URZ, URZ, URZ ;  /* 0x000000fffffff290 */ /* 0x000fe2000fffe0ff */
[----:B------:R-:W-:Y:S01]  /*5960*/  IMAD.U32 R5, RZ, RZ, UR4 ;  /* 0x00000004ff057e24 */ /* 0x000fe2000f8e00ff */
[----:B------:R-:W-:Y:S04]  /*5970*/  @!P2 R2UR UR4, R4 ;  /* 0x000000000404a2ca */ /* 0x000fe800000e0000 */
[----:B------:R-:W-:Y:S11]  /*5980*/  @!P2 R2UR UR5, R5 ;  /* 0x000000000505a2ca */ /* 0x000ff600000e0000 */
[----:B------:R-:W-:Y:S02]  /*5990*/  @!UPT UIADD3 URZ, UPT, UPT, URZ, URZ, URZ ;  /* 0x000000fffffff290 */ /* 0x000fe4000fffe0ff */
[----:B------:R1:W-:Y:S01]  /*59a0*/  @!UP0 UTMALDG.5D.IM2COL [UR8], [UR4], UR6 ;  /* 0x00000008040083b4 */ /* 0x0003e20008060006 */
[----:B------:R1:W-:Y:S01]  /*59b0*/  @!P2 SYNCS.ARRIVE.TRANS64.RED.A0TR RZ, [UR20+0x128], R3 ;  /* 0x00012803ffffa9a7 */ /* 0x0003e20008300414 */
[----:B------:R-:W-:Y:S01]  /*59c0*/  SYNCS.ARRIVE.TRANS64.RED.A1T0 RZ, [UR48], RZ ;  /* 0x000000ffffff79a7 */ /* 0x000fe20008100430 */
[----:B------:R-:W-:Y:S05]  /*59d0*/  BRA.U UP2, `(.L_x_84) ;  /* 0xfffffff1021c7547 */ /* 0x000fea000b83ffff */
[----:B------:R-:W-:-:S04]  /*59e0*/  SHF.L.U32 R2, R10, 0x1f, RZ ;  /* 0x0000001f0a027819 */ /* 0x000fc800000006ff */
[----:B------:R-:W2:Y:S02]  /*59f0*/  SYNCS.PHASECHK.TRANS64.TRYWAIT P0, [UR20+0x130], R2 ;  /* 0x00013002ff0075a7 */ /* 0x000ea40008001114 */
[----:B--2---:R-:W-:Y:S05]  /*5a00*/  @!P0 BRA `(.L_x_85) ;  /* 0x0000004400408947 */ /* 0x004fea0003800000 */
.L_x_198:
[----:B------:R-:W3:Y:S02]  /*5a10*/  SYNCS.PHASECHK.TRANS64.TRYWAIT P0, [UR20+0x138], R2 ;  /* 0x00013802ff0075a7 */ /* 0x000ee40008001114 */
[----:B---3--:R-:W-:Y:S05]  /*5a20*/  @!P0 BRA `(.L_x_86) ;  /* 0x0000004400508947 */ /* 0x008fea0003800000 */
.L_x_200:
[----:B------:R-:W3:Y:S02]  /*5a30*/  SYNCS.PHASECHK.TRANS64.TRYWAIT P0, [UR20+0x140], R2 ;  /* 0x00014002ff0075a7 */ /* 0x000ee40008001114 */
[----:B---3--:R-:W-:Y:S05]  /*5a40*/  @!P0 BRA `(.L_x_87) ;  /* 0x0000004400608947 */ /* 0x008fea0003800000 */
.L_x_202:
[----:B--2---:R-:W-:-:S07]  /*5a50*/  MOV R0, UR20 ;  /* 0x0000001400007c02 */ /* 0x004fce0008000f00 */
.L_x_88:
[----:B--2---:R-:W-:-:S04]  /*5a60*/  SHF.L.U32 R2, R10, 0x1f, RZ ;  /* 0x0000001f0a027819 */ /* 0x004fc800000006ff */
[----:B------:R2:W3:Y:S03]  /*5a70*/  SYNCS.PHASECHK.TRANS64.TRYWAIT P0, [R0+URZ+0x148], R2 ;  /* 0x00014802000075a7 */ /* 0x0004e600080011ff */
[----:B---3--:R-:W-:Y:S05]  /*5a80*/  @!P0 NANOSLEEP.SYNCS 0x989680 ;  /* 0x009896800000895d */ /* 0x008fea0003900000 */
[----:B------:R-:W3:Y:S02]  /*5a90*/  @!P0 SYNCS.PHASECHK.TRANS64 P0, [R0+URZ+0x148], R2 ;  /* 0x00014802000085a7 */ /* 0x000ee400080010ff */
[----:B-1-3--:R-:W-:Y:S05]  /*5aa0*/  @P0 EXIT ;  /* 0x000000000000094d */ /* 0x00afea0003800000 */
[----:B------:R-:W-:Y:S05]  /*5ab0*/  BRA `(.L_x_88) ;  /* 0xfffffffc00e87947 */ /* 0x000fea000383ffff */
.L_x_73:
[----:B------:R-:W-:-:S06]  /*5ac0*/  UISETP.GE.AND UP0, UPT, UR18, 0x4, UPT ;  /* 0x000000041200788c */ /* 0x000fcc000bf06270 */
[----:B------:R-:W-:-:S13]  /*5ad0*/  PLOP3.LUT P0, PT, PT, PT, UP0, 0x80, 0x8 ;  /* 0x000000000008781c */ /* 0x000fda0003f0f008 */
[----:B-1----:R-:W-:Y:S05]  /*5ae0*/  @!P0 EXIT ;  /* 0x000000000000894d */ /* 0x002fea0003800000 */
[----:B------:R-:W1:Y:S08]  /*5af0*/  S2UR UR4, SR_CgaCtaId ;  /* 0x00000000000479c3 */ /* 0x000e700000008800 */
[----:B------:R-:W-:Y:S01]  /*5b00*/  BAR.SYNC.DEFER_BLOCKING 0x6, 0xa0 ;  /* 0x0182800000007b1d */ /* 0x000fe20000010000 */
[C---:B------:R-:W-:Y:S01]  /*5b10*/  IMAD.SHL.U32 R4, R50.reuse, 0x20, RZ ;  /* 0x0000002032047824 */ /* 0x040fe200078e00ff */
[----:B------:R-:W-:Y:S01]  /*5b20*/  SHF.R.U32.HI R5, RZ, 0x1, R50 ;  /* 0x00000001ff057819 */ /* 0x000fe20000011632 */
[C---:B------:R-:W-:Y:S01]  /*5b30*/  IMAD.SHL.U32 R0, R50.reuse, 0x4, RZ ;  /* 0x0000000432007824 */ /* 0x040fe200078e00ff */
[C---:B------:R-:W-:Y:S01]  /*5b40*/  LOP3.LUT P0, RZ, R50.reuse, 0x4, RZ, 0xc0, !PT ;  /* 0x0000000432ff7812 */ /* 0x040fe2000780c0ff */
[----:B------:R-:W-:Y:S01]  /*5b50*/  IMAD.SHL.U32 R49, R50, 0x10, RZ ;  /* 0x0000001032317824 */ /* 0x000fe200078e00ff */
[----:B------:R-:W-:Y:S01]  /*5b60*/  UMOV UR49, 0x400 ;  /* 0x0000040000317882 */ /* 0x000fe20000000000 */
[----:B------:R-:W-:Y:S01]  /*5b70*/  LOP3.LUT R3, R4, 0xc0, RZ, 0xc0, !PT ;  /* 0x000000c004037812 */ /* 0x000fe200078ec0ff */
[----:B------:R-:W2:Y:S01]  /*5b80*/  LDC.64 R42, c[0x0][0x9b0] ;  /* 0x00026c00ff2a7b82 */ /* 0x000ea20000000a00 */
[----:B------:R-:W-:Y:S01]  /*5b90*/  IMAD.U32 R23, R50, 0x10000, RZ ;  /* 0x0001000032177824 */ /* 0x000fe200078e00ff */
[----:B------:R-:W-:Y:S01]  /*5ba0*/  LOP3.LUT R49, R49, 0x600, RZ, 0xc0, !PT ;  /* 0x0000060031317812 */ /* 0x000fe200078ec0ff */
[----:B------:R-:W-:Y:S01]  /*5bb0*/  IMAD.MOV.U32 R61, RZ, RZ, 0x20 ;  /* 0x00000020ff3d7424 */ /* 0x000fe200078e00ff */
[----:B------:R-:W-:Y:S01]  /*5bc0*/  LOP3.LUT R0, R3, 0x18, R0, 0xf8, !PT ;  /* 0x0000001803007812 */ /* 0x000fe200078ef800 */
[----:B------:R-:W-:Y:S01]  /*5bd0*/  IMAD.MOV.U32 R48, RZ, RZ, 0x1 ;  /* 0x00000001ff307424 */ /* 0x000fe200078e00ff */
[----:B------:R-:W-:Y:S01]  /*5be0*/  LOP3.LUT R49, R49, 0x20, R4, 0xf8, !PT ;  /* 0x0000002031317812 */ /* 0x000fe200078ef804 */
[----:B------:R-:W-:Y:S01]  /*5bf0*/  IMAD.MOV.U32 R22, RZ, RZ, RZ ;  /* 0x000000ffff167224 */ /* 0x000fe200078e00ff */
[----:B------:R-:W3:Y:S01]  /*5c00*/  LDC.64 R40, c[0x0][0x9a8] ;  /* 0x00026a00ff287b82 */ /* 0x000ee20000000a00 */
[----:B------:R-:W-:-:S02]  /*5c10*/  LOP3.LUT R0, R0, 0x8, R5, 0x78, !PT ;  /* 0x0000000800007812 */ /* 0x000fc400078e7805 */
[----:B------:R-:W-:Y:S02]  /*5c20*/  CS2R R46, SRZ ;  /* 0x00000000002e7805 */ /* 0x000fe4000001ff00 */
[----:B------:R-:W-:Y:S01]  /*5c30*/  LOP3.LUT R49, R49, 0x100, R4, 0xf8, !PT ;  /* 0x0000010031317812 */ /* 0x000fe200078ef804 */
[----:B------:R-:W4:Y:S01]  /*5c40*/  LDCU UR61, c[0x0][0x370] ;  /* 0x00006e00ff3d77ac */ /* 0x000f220008000800 */
[----:B------:R-:W-:Y:S02]  /*5c50*/  LOP3.LUT R50, R50, 0x60, RZ, 0xc0, !PT ;  /* 0x0000006032327812 */ /* 0x000fe400078ec0ff */
[----:B------:R-:W-:Y:S01]  /*5c60*/  LOP3.LUT R49, R49, R0, RZ, 0xfc, !PT ;  /* 0x0000000031317212 */ /* 0x000fe200078efcff */
[----:B-1----:R-:W-:Y:S01]  /*5c70*/  ULEA UR49, UR4, UR49, 0x18 ;  /* 0x0000003104317291 */ /* 0x002fe2000f8ec0ff */
[----:B------:R-:W-:Y:S01]  /*5c80*/  LOP3.LUT R23, R23, 0x600000, RZ, 0xc0, !PT ;  /* 0x0060000017177812 */ /* 0x000fe200078ec0ff */
[----:B------:R-:W1:Y:S01]  /*5c90*/  LDCU.64 UR4, c[0x0][0x990] ;  /* 0x00013200ff0477ac */ /* 0x000e620008000a00 */
[----:B------:R-:W-:Y:S01]  /*5ca0*/  SEL R61, R61, 0xffffffe0, !P0 ;  /* 0xffffffe03d3d7807 */ /* 0x000fe20004000000 */
[----:B------:R-:W2:Y:S05]  /*5cb0*/  LDCU UR48, c[0x0][0xc0c] ;  /* 0x00018180ff3077ac */ /* 0x000eaa0008000800 */
[----:B------:R-:W4:Y:S01]  /*5cc0*/  LDS R2, [UR49+0x1b0] ;  /* 0x0001b031ff027984 */ /* 0x000f220008000800 */
[----:B------:R-:W2:Y:S01]  /*5cd0*/  LDCU UR38, c[0x0][0xc30] ;  /* 0x00018600ff2677ac */ /* 0x000ea20008000800 */
[----:B------:R-:W2:Y:S01]  /*5ce0*/  LDCU.64 UR54, c[0x0][0x988] ;  /* 0x00013100ff3677ac */ /* 0x000ea20008000a00 */
[----:B------:R-:W2:Y:S01]  /*5cf0*/  LDCU.64 UR46, c[0x0][0xc28] ;  /* 0x00018500ff2e77ac */ /* 0x000ea20008000a00 */
[----:B-1----:R-:W-:-:S02]  /*5d00*/  IMAD.U32 R54, RZ, RZ, UR4 ;  /* 0x00000004ff367e24 */ /* 0x002fc4000f8e00ff */
[----:B------:R-:W-:Y:S01]  /*5d10*/  IMAD.U32 R53, RZ, RZ, UR5 ;  /* 0x00000005ff357e24 */ /* 0x000fe2000f8e00ff */
[----:B------:R-:W1:Y:S01]  /*5d20*/  LDCU.128 UR4, c[0x0][0xb80] ;  /* 0x00017000ff0477ac */ /* 0x000e620008000c00 */
[----:B------:R-:W2:Y:S01]  /*5d30*/  LDCU.128 UR56, c[0x0][0xc10] ;  /* 0x00018200ff3877ac */ /* 0x000ea20008000c00 */
[----:B------:R-:W2:Y:S01]  /*5d40*/  LDCU UR60, c[0x0][0x374] ;  /* 0x00006e80ff3c77ac */ /* 0x000ea20008000800 */
[----:B------:R-:W-:Y:S01]  /*5d50*/  UMOV UR53, URZ ;  /* 0x000000ff00357c82 */ /* 0x000fe20008000000 */
[----:B------:R-:W-:Y:S01]  /*5d60*/  UMOV UR50, URZ ;  /* 0x000000ff00327c82 */ /* 0x000fe20008000000 */
[----:B-1----:R-:W-:Y:S01]  /*5d70*/  IMAD.U32 R58, RZ, RZ, UR4 ;  /* 0x00000004ff3a7e24 */ /* 0x002fe2000f8e00ff */
[----:B------:R-:W-:Y:S01]  /*5d80*/  UIADD3 UR4, UPT, UPT, UR49, 0x200, URZ ;  /* 0x0000020031047890 */ /* 0x000fe2000fffe0ff */
[----:B------:R-:W-:Y:S02]  /*5d90*/  IMAD.U32 R57, RZ, RZ, UR5 ;  /* 0x00000005ff397e24 */ /* 0x000fe4000f8e00ff */
[----:B------:R-:W-:-:S02]  /*5da0*/  IMAD.U32 R56, RZ, RZ, UR6 ;  /* 0x00000006ff387e24 */ /* 0x000fc4000f8e00ff */
[----:B------:R-:W-:Y:S02]  /*5db0*/  IMAD.U32 R55, RZ, RZ, UR7 ;  /* 0x00000007ff377e24 */ /* 0x000fe4000f8e00ff */
[C---:B----4-:R-:W-:Y:S01]  /*5dc0*/  VIADD R3, R2.reuse, 0x80 ;  /* 0x0000008002037836 */ /* 0x050fe20000000000 */
[----:B------:R-:W-:Y:S01]  /*5dd0*/  LOP3.LUT R2, R2, 0xffff, RZ, 0xc0, !PT ;  /* 0x0000ffff02027812 */ /* 0x000fe200078ec0ff */
[----:B------:R-:W-:-:S03]  /*5de0*/  IMAD.U32 R60, RZ, RZ, UR4 ;  /* 0x00000004ff3c7e24 */ /* 0x000fc6000f8e00ff */
[----:B------:R-:W-:-:S05]  /*5df0*/  LOP3.LUT R3, R3, 0xffff, RZ, 0xc0, !PT ;  /* 0x0000ffff03037812 */ /* 0x000fca00078ec0ff */
[----:B--23--:R1:W-:Y:S02]  /*5e00*/  STL.64 [R1], R2 ;  /* 0x0000000201007387 */ /* 0x00c3e40000100a00 */
.L_x_132:
[----:B-1----:R-:W-:Y:S04]  /*5e10*/  SHF.L.U32 R2, R46, 0x1f, RZ ;  /* 0x0000001f2e027819 */ /* 0x002fe800000006ff */
[----:B------:R-:W1:Y:S02]  /*5e20*/  SYNCS.PHASECHK.TRANS64.TRYWAIT P0, [UR49+0x160], R2 ;  /* 0x00016002ff0075a7 */ /* 0x000e640008001131 */
[----:B-12---:R-:W-:Y:S05]  /*5e30*/  @!P0 BRA `(.L_x_89) ;  /* 0x00000040007c8947 */ /* 0x006fea0003800000 */
.L_x_204:
[----:B------:R-:W2:Y:S01]  /*5e40*/  LDS.128 R4, [UR49+0x1a0] ;  /* 0x0001a031ff047984 */ /* 0x000ea20008000c00 */
[----:B------:R-:W-:Y:S01]  /*5e50*/  UIADD3 UR4, UPT, UPT, UR49, 0x168, URZ ;  /* 0x0000016831047890 */ /* 0x000fe2000fffe0ff */
[----:B-1----:R-:W-:Y:S01]  /*5e60*/  IMAD R2, R22, 0x4, R1 ;  /* 0x0000000416027824 */ /* 0x002fe200078e0201 */
[----:B------:R-:W-:Y:S01]  /*5e70*/  UISETP.GE.AND UP0, UPT, UR39, 0x1, UPT ;  /* 0x000000012700788c */ /* 0x000fe2000bf06270 */
[----:B------:R-:W-:Y:S01]  /*5e80*/  @!PT LDS RZ, [RZ] ;  /* 0x00000000fffff984 */ /* 0x000fe20000000800 */
[----:B------:R-:W-:Y:S01]  /*5e90*/  @!PT LDS RZ, [RZ] ;  /* 0x00000000fffff984 */ /* 0x000fe20000000800 */
[----:B------:R-:W-:Y:S01]  /*5ea0*/  @!PT LDS RZ, [RZ] ;  /* 0x00000000fffff984 */ /* 0x000fe20000000800 */
[----:B------:R-:W-:Y:S01]  /*5eb0*/  @!PT LDS RZ, [RZ] ;  /* 0x00000000fffff984 */ /* 0x000fe20000000800 */
[----:B------:R1:W-:Y:S06]  /*5ec0*/  MEMBAR.ALL.CTA ;  /* 0x0000000000007992 */ /* 0x0003ec0000008000 */
[----:B-1----:R-:W1:Y:S01]  /*5ed0*/  FENCE.VIEW.ASYNC.S ;  /* 0x00000000000073c6 */ /* 0x002e620000000000 */
[----:B------:R-:W-:Y:S09]  /*5ee0*/  UPRMT UR4, URZ, 0x654, UR4 ;  /* 0x00000654ff047896 */ /* 0x000ff20008000004 */
[----:B-1----:R-:W-:Y:S01]  /*5ef0*/  SYNCS.ARRIVE.TRANS64.RED.A1T0 RZ, [UR4], RZ ;  /* 0x000000ffffff79a7 */ /* 0x002fe20008100404 */
[----:B------:R-:W5:Y:S01]  /*5f00*/  LDL R2, [R2] ;  /* 0x0000000002027983 */ /* 0x000f620000100800 */
[----:B--2---:R-:W-:Y:S11]  /*5f10*/  LOP3.LUT P0, RZ, R6, 0x1, RZ, 0xc0, !PT ;  /* 0x0000000106ff7812 */ /* 0x004ff6000780c0ff */
[----:B------:R-:W-:Y:S02]  /*5f20*/  @!UPT UIADD3 URZ, UPT, UPT, URZ, URZ, URZ ;  /* 0x000000fffffff290 */ /* 0x000fe4000fffe0ff */
[----:B------:R-:W-:Y:S01]  /*5f30*/  VOTEU.ANY UP1, P0 ;  /* 0x0000000000ff7886 */ /* 0x000fe20000020100 */
[----:B------:R-:W-:Y:S01]  /*5f40*/  PLOP3.LUT P0, PT, PT, PT, UP1, 0x80, 0x8 ;  /* 0x000000000008781c */ /* 0x000fe20003f0f018 */
[----:B------:R-:W-:Y:S11]  /*5f50*/  UP2UR UR62, UPR, URZ, 0x2 ;  /* 0x00000002ff3e7883 */ /* 0x000ff60008000000 */
[----:B------:R-:W-:Y:S01]  /*5f60*/  @!UPT UIADD3 URZ, UPT, UPT, URZ, URZ, URZ ;  /* 0x000000fffffff290 */ /* 0x000fe2000fffe0ff */
[----:B------:R-:W-:Y:S02]  /*5f70*/  @P0 MOV R3, R4 ;  /* 0x0000000400030202 */ /* 0x000fe40000000f00 */
[----:B------:R-:W-:Y:S02]  /*5f80*/  @P0 LOP3.LUT R0, R5, 0xffff, RZ, 0xc0, !PT ;  /* 0x0000ffff05000812 */ /* 0x000fe400078ec0ff */
[----:B------:R-:W-:Y:S02]  /*5f90*/  @P0 R2UR UR5, R3 ;  /* 0x00000000030502ca */ /* 0x000fe400000e0000 */
[----:B------:R-:W-:Y:S11]  /*5fa0*/  @P0 R2UR UR4, R0 ;  /* 0x00000000000402ca */ /* 0x000ff600000e0000 */
[----:B------:R-:W-:Y:S02]  /*5fb0*/  @UP1 UMOV UR37, UR5 ;  /* 0x0000000500251c82 */ /* 0x000fe40008000000 */
[----:B------:R-:W-:Y:S01]  /*5fc0*/  @UP1 UMOV UR36, UR4 ;  /* 0x0000000400241c82 */ /* 0x000fe20008000000 */
[----:B------:R-:W-:Y:S05]  /*5fd0*/  BRA.U !UP0, `(.L_x_90) ;  /* 0x0000000108cc7547 */ /* 0x000fea000b800000 */
[----:B------:R-:W1:Y:S01]  /*5fe0*/  LDCU UR9, c[0x0][0xc20] ;  /* 0x00018400ff0977ac */ /* 0x000e620008000800 */
[----:B------:R-:W-:Y:S02]  /*5ff0*/  UIMAD.WIDE.U32 UR4, UR60, UR59, URZ ;  /* 0x0000003b3c0472a5 */ /* 0x000fe4000f8e00ff */
[----:B------:R-:W-:Y:S02]  /*6000*/  UIMAD.WIDE.U32 UR6, UR61, UR56, URZ ;  /* 0x000000383d0672a5 */ /* 0x000fe4000f8e00ff */
[----:B------:R-:W-:Y:S02]  /*6010*/  UIMAD.WIDE.U32 UR10, UR36, UR59, URZ ;  /* 0x0000003b240a72a5 */ /* 0x000fe4000f8e00ff */
[----:B------:R-:W-:Y:S02]  /*6020*/  UISETP.NE.AND UP0, UPT, UR58, 0x1, UPT ;  /* 0x000000013a00788c */ /* 0x000fe4000bf05270 */
[----:B------:R-:W-:Y:S02]  /*6030*/  UISETP.NE.AND UP1, UPT, UR48, 0x1, UPT ;  /* 0x000000013000788c */ /* 0x000fe4000bf25270 */
[----:B------:R-:W-:Y:S02]  /*6040*/  UISETP.NE.AND UP2, UPT, UR39, 0x1, UPT ;  /* 0x000000012700788c */ /* 0x000fe4000bf45270 */
[----:B------:R-:W-:Y:S01]  /*6050*/  UIMAD.WIDE.U32 UR12, UR37, UR56, URZ ;  /* 0x00000038250c72a5 */ /* 0x000fe2000f8e00ff */
[----:B------:R-:W-:Y:S01]  /*6060*/  UMOV UR4, UR5 ;  /* 0x0000000500047c82 */ /* 0x000fe20008000000 */
[----:B------:R-:W-:Y:S01]  /*6070*/  UMOV UR6, UR11 ;  /* 0x0000000b00067c82 */ /* 0x000fe20008000000 */
[----:B-1----:R-:W-:Y:S03]  /*6080*/  USHF.R.U32.HI UR8, URZ, UR9, UR4 ;  /* 0x00000009ff087299 */ /* 0x002fe60008011604 */
[----:B------:R-:W-:Y:S02]  /*6090*/  UMOV UR4, UR7 ;  /* 0x0000000700047c82 */ /* 0x000fe40008000000 */
[----:B------:R-:W-:Y:S02]  /*60a0*/  USHF.R.U32.HI UR5, URZ, UR57, UR4 ;  /* 0x00000039ff057299 */ /* 0x000fe40008011604 */
[----:B------:R-:W-:Y:S02]  /*60b0*/  USEL UR4, UR60, UR8, !UP0 ;  /* 0x000000083c047287 */ /* 0x000fe4000c000000 */
[----:B------:R-:W-:Y:S02]  /*60c0*/  USHF.R.U32.HI UR8, URZ, UR9, UR6 ;  /* 0x00000009ff087299 */ /* 0x000fe40008011606 */
[----:B------:R-:W-:Y:S02]  /*60d0*/  UIMAD.WIDE.U32 UR6, UR4, UR46, URZ ;  /* 0x0000002e040672a5 */ /* 0x000fe4000f8e00ff */
[----:B------:R-:W-:Y:S02]  /*60e0*/  USEL UR9, UR61, UR5, !UP1 ;  /* 0x000000053d097287 */ /* 0x000fe4000c800000 */
[----:B------:R-:W-:Y:S02]  /*60f0*/  USEL UR8, UR36, UR8, !UP0 ;  /* 0x0000000824087287 */ /* 0x000fe4000c000000 */
[----:B------:R-:W-:Y:S01]  /*6100*/  UIMAD.WIDE.U32 UR10, UR9, UR46, URZ ;  /* 0x0000002e090a72a5 */ /* 0x000fe2000f8e00ff */
[----:B------:R-:W-:Y:S01]  /*6110*/  UMOV UR6, UR7 ;  /* 0x0000000700067c82 */ /* 0x000fe20008000000 */
[----:B------:R-:W-:Y:S01]  /*6120*/  UMOV UR5, UR13 ;  /* 0x0000000d00057c82 */ /* 0x000fe20008000000 */
[----:B------:R-:W-:Y:S02]  /*6130*/  @UP2 USHF.R.U32.HI UR4, URZ, UR47, UR6 ;  /* 0x0000002fff042299 */ /* 0x000fe40008011606 */
[----:B------:R-:W-:Y:S02]  /*6140*/  USHF.R.U32.HI UR5, URZ, UR57, UR5 ;  /* 0x00000039ff057299 */ /* 0x000fe40008011605 */
[----:B------:R-:W-:Y:S02]  /*6150*/  UIMAD UR4, UR39, UR4, URZ ;  /* 0x00000004270472a4 */ /* 0x000fe4000f8e02ff */
[----:B------:R-:W-:Y:S02]  /*6160*/  USEL UR5, UR37, UR5, !UP1 ;  /* 0x0000000525057287 */ /* 0x000fe4000c800000 */
[----:B------:R-:W-:Y:S01]  /*6170*/  UISETP.GE.AND UP0, UPT, UR8, UR4, UPT ;  /* 0x000000040800728c */ /* 0x000fe2000bf06270 */
[----:B------:R-:W-:Y:S01]  /*6180*/  UMOV UR6, UR11 ;  /* 0x0000000b00067c82 */ /* 0x000fe20008000000 */
[----:B------:R-:W-:Y:S02]  /*6190*/  UIMAD.WIDE.U32 UR10, UR8, UR46, URZ ;  /* 0x0000002e080a72a5 */ /* 0x000fe4000f8e00ff */
[----:B------:R-:W-:Y:S04]  /*61a0*/  @UP2 USHF.R.U32.HI UR9, URZ, UR47, UR6 ;  /* 0x0000002fff092299 */ /* 0x000fe80008011606 */
[----:B------:R-:W-:Y:S01]  /*61b0*/  UIMAD UR6, UR39, UR9, URZ ;  /* 0x00000009270672a4 */ /* 0x000fe2000f8e02ff */
[----:B------:R-:W-:Y:S03]  /*61c0*/  UMOV UR4, UR11 ;  /* 0x0000000b00047c82 */ /* 0x000fe60008000000 */
[----:B------:R-:W-:Y:S02]  /*61d0*/  UISETP.GE.OR UP0, UPT, UR5, UR6, UP0 ;  /* 0x000000060500728c */ /* 0x000fe40008706670 */
[----:B------:R-:W-:Y:S02]  /*61e0*/  USHF.R.U32.HI UR4, URZ, UR47, UR4 ;  /* 0x0000002fff047299 */ /* 0x000fe40008011604 */
[----:B------:R-:W-:Y:S02]  /*61f0*/  UIMAD.WIDE.U32 UR6, UR5, UR46, URZ ;  /* 0x0000002e050672a5 */ /* 0x000fe4000f8e00ff */
[----:B------:R-:W-:Y:S02]  /*6200*/  USEL UR11, UR8, UR4, !UP2 ;  /* 0x00000004080b7287 */ /* 0x000fe4000d000000 */
[----:B------:R-:W-:Y:S02]  /*6210*/  UIADD3 UR6, UPT, UPT, -UR5, URZ, URZ ;  /* 0x000000ff05067290 */ /* 0x000fe4000fffe1ff */
[----:B------:R-:W-:Y:S02]  /*6220*/  UIADD3 UR10, UPT, UPT, -UR11, URZ, URZ ;  /* 0x000000ff0b0a7290 */ /* 0x000fe4000fffe1ff */
[----:B------:R-:W-:Y:S02]  /*6230*/  UIMAD UR6, UR48, UR6, UR37 ;  /* 0x00000006300672a4 */ /* 0x000fe4000f8e0225 */
[----:B------:R-:W-:Y:S01]  /*6240*/  UIMAD UR10, UR39, UR10, UR8 ;  /* 0x0000000a270a72a4 */ /* 0x000fe2000f8e0208 */
[----:B------:R-:W-:Y:S01]  /*6250*/  @!UP0 UMOV UR4, UR7 ;  /* 0x0000000700048c82 */ /* 0x000fe20008000000 */
[----:B------:R-:W-:Y:S02]  /*6260*/  UIADD3 UR7, UPT, UPT, -UR8, URZ, URZ ;  /* 0x000000ff08077290 */ /* 0x000fe4000fffe1ff */
[----:B------:R-:W-:Y:S04]  /*6270*/  @!UP0 USHF.R.U32.HI UR4, URZ, UR47, UR4 ;  /* 0x0000002fff048299 */ /* 0x000fe80008011604 */
[----:B------:R-:W-:Y:S04]  /*6280*/  @!UP0 USEL UR4, UR5, UR4, !UP2 ;  /* 0x0000000405048287 */ /* 0x000fe8000d000000 */
[----:B------:R-:W-:Y:S02]  /*6290*/  @!UP0 UIMAD UR9, UR9, UR10, UR4 ;  /* 0x0000000a090982a4 */ /* 0x000fe4000f8e0204 */
[----:B------:R-:W-:Y:S02]  /*62a0*/  @!UP0 UIADD3 UR10, UPT, UPT, UR11, -UR4, URZ ;  /* 0x800000040b0a8290 */ /* 0x000fe4000fffe0ff */
[----:B------:R-:W-:Y:S02]  /*62b0*/  UIMAD UR4, UR58, UR7, UR36 ;  /* 0x000000073a0472a4 */ /* 0x000fe4000f8e0224 */
[----:B------:R-:W-:Y:S03]  /*62c0*/  @!UP0 UIMAD UR8, UR10, UR39, UR5 ;  /* 0x000000270a0882a4 */ /* 0x000fe6000f8e0205 */
[----:B------:R-:W-:Y:S02]  /*62d0*/  @!UP0 UMOV UR5, UR9 ;  /* 0x0000000900058c82 */ /* 0x000fe40008000000 */
[----:B------:R-:W-:Y:S02]  /*62e0*/  UIMAD UR37, UR5, UR48, UR6 ;  /* 0x00000030052572a4 */ /* 0x000fe4000f8e0206 */
[----:B------:R-:W-:Y:S11]  /*62f0*/  UIMAD UR36, UR8, UR58, UR4 ;  /* 0x0000003a082472a4 */ /* 0x000ff6000f8e0204 */
[----:B------:R-:W-:Y:S01]  /*6300*/  @!UPT UIADD3 URZ, UPT, UPT, URZ, URZ, URZ ;  /* 0x000000fffffff290 */ /* 0x000fe2000fffe0ff */
.L_x_90:
[----:B------:R-:W-:Y:S01]  /*6310*/  UISETP.NE.AND UP0, UPT, UR38, 0x1, UPT ;  /* 0x000000012600788c */ /* 0x000fe2000bf05270 */
[----:B------:R-:W-:Y:S01]  /*6320*/  @P0 SHF.R.U32.HI R4, RZ, 0x10, R5 ;  /* 0x00000010ff040819 */ /* 0x000fe20000011605 */
[----:B------:R-:W-:Y:S01]  /*6330*/  USHF.L.U32 UR41, UR24, 0x7, URZ ;  /* 0x0000000718297899 */ /* 0x000fe200080006ff */
[----:B------:R-:W-:Y:S02]  /*6340*/  BSSY.RECONVERGENT B6, `(.L_x_91) ;  /* 0x0000034000067945 */ /* 0x000fe40003800200 */
[----:B------:R-:W-:Y:S02]  /*6350*/  @P0 R2UR UR63, R4 ;  /* 0x00000000043f02ca */ /* 0x000fe400000e0000 */
[----:B------:R-:W-:Y:S04]  /*6360*/  LOP3.LUT P0, RZ, R60, 0x1b0, RZ, 0xc0, !PT ;  /* 0x000001b03cff7812 */ /* 0x000fe8000780c0ff */
[----:B------:R-:W1:Y:S01]  /*6370*/  @!UP0 LDCU.128 UR12, c[0x0][0xc10] ;  /* 0x00018200ff0c87ac */ /* 0x000e620008000c00 */
[----:B------:R-:W2:Y:S01]  /*6380*/  @!UP0 LDCU UR5, c[0x0][0xc0c] ;  /* 0x00018180ff0587ac */ /* 0x000ea20008000800 */
[----:B------:R-:W3:Y:S01]  /*6390*/  @!UP0 LDCU UR10, c[0x0][0xc20] ;  /* 0x00018400ff0a87ac */ /* 0x000ee20008000800 */
[----:B-1----:R-:W-:Y:S02]  /*63a0*/  UIMAD.WIDE.U32 UR8, UR37, UR12, URZ ;  /* 0x0000000c250872a5 */ /* 0x002fe4000f8e00ff */
[----:B------:R-:W-:Y:S02]  /*63b0*/  UIMAD.WIDE.U32 UR6, UR36, UR15, URZ ;  /* 0x0000000f240672a5 */ /* 0x000fe4000f8e00ff */
[----:B------:R-:W-:Y:S03]  /*63c0*/  @!UP0 UISETP.NE.AND UP1, UPT, UR14, 0x1, UPT ;  /* 0x000000010e00888c */ /* 0x000fe6000bf25270 */
[----:B------:R-:W-:Y:S01]  /*63d0*/  @!UP0 UMOV UR4, UR9 ;  /* 0x0000000900048c82 */ /* 0x000fe20008000000 */
[----:B--2---:R-:W-:Y:S02]  /*63e0*/  @!UP0 UISETP.NE.AND UP2, UPT, UR5, 0x1, UPT ;  /* 0x000000010500888c */ /* 0x004fe4000bf45270 */
[----:B------:R-:W-:Y:S01]  /*63f0*/  @!UP0 USHF.R.U32.HI UR4, URZ, UR13, UR4 ;  /* 0x0000000dff048299 */ /* 0x000fe20008011604 */
[----:B------:R-:W-:Y:S02]  /*6400*/  @!UP0 UMOV UR6, UR7 ;  /* 0x0000000700068c82 */ /* 0x000fe40008000000 */
[----:B---3--:R-:W-:Y:S02]  /*6410*/  @!UP0 USHF.R.U32.HI UR6, URZ, UR10, UR6 ;  /* 0x0000000aff068299 */ /* 0x008fe40008011606 */
[----:B------:R-:W-:Y:S02]  /*6420*/  @!UP0 USEL UR7, UR37, UR4, !UP2 ;  /* 0x0000000425078287 */ /* 0x000fe4000d000000 */
[----:B------:R-:W-:Y:S04]  /*6430*/  @!UP0 USEL UR6, UR36, UR6, !UP1 ;  /* 0x0000000624068287 */ /* 0x000fe8000c800000 */
[----:B------:R-:W-:Y:S02]  /*6440*/  @!UP0 UIADD3 UR4, UPT, UPT, -UR7, UR6, URZ ;  /* 0x0000000607048290 */ /* 0x000fe4000fffe1ff */
[----:B------:R-:W-:Y:S02]  /*6450*/  @!UP0 UIADD3 UR6, UPT, UPT, UR7, -UR6, URZ ;  /* 0x8000000607068290 */ /* 0x000fe4000fffe0ff */
[----:B------:R-:W-:Y:S02]  /*6460*/  @!UP0 UIMAD UR37, UR4, UR5, UR37 ;  /* 0x00000005042582a4 */ /* 0x000fe4000f8e0225 */
[----:B------:R-:W-:Y:S01]  /*6470*/  @!UP0 UIMAD UR36, UR6, UR14, UR36 ;  /* 0x0000000e062482a4 */ /* 0x000fe2000f8e0224 */
[----:B------:R-:W-:Y:S11]  /*6480*/  @!P0 BRA `(.L_x_92) ;  /* 0x00000000007c8947 */ /* 0x000ff60003800000 */
[----:B------:R-:W1:Y:S01]  /*6490*/  LDCU.64 UR8, c[0x4][0x80] ;  /* 0x01001000ff0877ac */ /* 0x000e620008000a00 */
[----:B------:R-:W-:Y:S01]  /*64a0*/  MOV R16, 0x0 ;  /* 0x0000000000107802 */ /* 0x000fe20000000f00 */
[----:B------:R-:W-:Y:S02]  /*64b0*/  HFMA2 R12, -RZ, RZ, 0, 5.9604644775390625e-08 ;  /* 0x00000001ff0c7431 */ /* 0x000fe400000001ff */
[----:B------:R-:W-:Y:S01]  /*64c0*/  IMAD.MOV.U32 R8, RZ, RZ, 0x70 ;  /* 0x00000070ff087424 */ /* 0x000fe200078e00ff */
[----:B------:R2:W3:Y:S01]  /*64d0*/  LDC.64 R14, c[0x4][R16] ;  /* 0x01000000100e7b82 */ /* 0x0004e20000000a00 */
[----:B------:R-:W4:Y:S01]  /*64e0*/  LDCU.64 UR6, c[0x4][0x88] ;  /* 0x01001100ff0677ac */ /* 0x000f220008000a00 */
[----:B------:R-:W-:Y:S01]  /*64f0*/  IMAD.MOV.U32 R13, RZ, RZ, RZ ;  /* 0x000000ffff0d7224 */ /* 0x000fe200078e00ff */
[----:B------:R-:W2:Y:S01]  /*6500*/  LDCU.64 UR4, c[0x4][0x8] ;  /* 0x01000100ff0477ac */ /* 0x000ea20008000a00 */
[----:B-1----:R-:W-:Y:S01]  /*6510*/  MOV R5, UR9 ;  /* 0x0000000900057c02 */ /* 0x002fe20008000f00 */
[----:B------:R-:W-:Y:S01]  /*6520*/  IMAD.U32 R4, RZ, RZ, UR8 ;  /* 0x00000008ff047e24 */ /* 0x000fe2000f8e00ff */
[----:B----4-:R-:W-:Y:S01]  /*6530*/  MOV R7, UR7 ;  /* 0x0000000700077c02 */ /* 0x010fe20008000f00 */
[----:B------:R-:W-:Y:S01]  /*6540*/  IMAD.U32 R6, RZ, RZ, UR6 ;  /* 0x00000006ff067e24 */ /* 0x000fe2000f8e00ff */
[----:B--2---:R-:W-:Y:S01]  /*6550*/  MOV R11, UR5 ;  /* 0x00000005000b7c02 */ /* 0x004fe20008000f00 */
[----:B------:R-:W-:Y:S02]  /*6560*/  IMAD.U32 R10, RZ, RZ, UR4 ;  /* 0x00000004ff0a7e24 */ /* 0x000fe4000f8e00ff */
[----:B------:R-:W-:Y:S07]  /*6570*/  LEPC R20, `(.L_x_93) ;  /* 0x000000001014794e */ /* 0x000fee0000000000 */
[----:B---3-5:R-:W-:Y:S05]  /*6580*/  CALL.ABS.NOINC R14 ;  /* 0x000000000e007343 */ /* 0x028fea0003c00000 */
.L_x_93:
[----:B------:R-:W1:Y:S01]  /*6590*/  LDCU.64 UR8, c[0x4][0x80] ;  /* 0x01001000ff0877ac */ /* 0x000e620008000a00 */
[----:B------:R-:W2:Y:S01]  /*65a0*/  LDC.64 R16, c[0x4][R16] ;  /* 0x0100000010107b82 */ /* 0x000ea20000000a00 */
[----:B------:R-:W-:Y:S02]  /*65b0*/  HFMA2 R12, -RZ, RZ, 0, 5.9604644775390625e-08 ;  /* 0x00000001ff0c7431 */ /* 0x000fe400000001ff */
[----:B------:R-:W-:Y:S02]  /*65c0*/  IMAD.MOV.U32 R8, RZ, RZ, 0x70 ;  /* 0x00000070ff087424 */ /* 0x000fe400078e00ff */
[----:B------:R-:W-:Y:S01]  /*65d0*/  IMAD.MOV.U32 R13, RZ, RZ, RZ ;  /* 0x000000ffff0d7224 */ /* 0x000fe200078e00ff */
[----:B------:R-:W3:Y:S01]  /*65e0*/  LDCU.64 UR6, c[0x4][0x88] ;  /* 0x01001100ff0677ac */ /* 0x000ee20008000a00 */
[----:B------:R-:W4:Y:S01]  /*65f0*/  LDCU.64 UR4, c[0x4][0x8] ;  /* 0x01000100ff0477ac */ /* 0x000f220008000a00 */
[----:B-1----:R-:W-:Y:S02]  /*6600*/  MOV R4, UR8 ;  /* 0x0000000800047c02 */ /* 0x002fe40008000f00 */
[----:B------:R-:W-:Y:S02]  /*6610*/  MOV R5, UR9 ;  /* 0x0000000900057c02 */ /* 0x000fe40008000f00 */
[----:B---3--:R-:W-:Y:S01]  /*6620*/  MOV R7, UR7 ;  /* 0x0000000700077c02 */ /* 0x008fe20008000f00 */
[----:B------:R-:W-:Y:S01]  /*6630*/  IMAD.U32 R6, RZ, RZ, UR6 ;  /* 0x00000006ff067e24 */ /* 0x000fe2000f8e00ff */
[----:B----4-:R-:W-:Y:S01]  /*6640*/  MOV R11, UR5 ;  /* 0x00000005000b7c02 */ /* 0x010fe20008000f00 */
[----:B------:R-:W-:Y:S02]  /*6650*/  IMAD.U32 R10, RZ, RZ, UR4 ;  /* 0x00000004ff0a7e24 */ /* 0x000fe4000f8e00ff */
[----:B------:R-:W-:Y:S07]  /*6660*/  LEPC R20, `(.L_x_92) ;  /* 0x000000001014794e */ /* 0x000fee0000000000 */
[----:B--2---:R-:W-:Y:S05]  /*6670*/  CALL.ABS.NOINC R16 ;  /* 0x0000000010007343 */ /* 0x004fea0003c00000 */
.L_x_92:
[----:B------:R-:W-:Y:S05]  /*6680*/  BSYNC.RECONVERGENT B6 ;  /* 0x0000000000067941 */ /* 0x000fea0003800200 */
.L_x_91:
[----:B------:R-:W-:Y:S02]  /*6690*/  R2UR UR6, R59 ;  /* 0x000000003b0672ca */ /* 0x000fe400000e0000 */
[----:B------:R-:W-:Y:S02]  /*66a0*/  R2UR UR5, R54 ;  /* 0x00000000360572ca */ /* 0x000fe400000e0000 */
[----:B------:R-:W-:Y:S02]  /*66b0*/  R2UR UR4, R53 ;  /* 0x00000000350472ca */ /* 0x000fe400000e0000 */
[----:B------:R-:W-:Y:S02]  /*66c0*/  ISETP.NE.U32.AND P4, PT, R42, RZ, PT ;  /* 0x000000ff2a00720c */ /* 0x000fe40003f85070 */
[----:B------:R-:W-:Y:S02]  /*66d0*/  ISETP.NE.U32.AND P2, PT, RZ, UR54, PT ;  /* 0x00000036ff007c0c */ /* 0x000fe4000bf45070 */
[----:B------:R-:W-:Y:S02]  /*66e0*/  ISETP.NE.AND.EX P4, PT, R43, RZ, PT, P4 ;  /* 0x000000ff2b00720c */ /* 0x000fe40003f85340 */
[----:B------:R-:W-:Y:S01]  /*66f0*/  ISETP.NE.AND.EX P2, PT, RZ, UR55, PT, P2 ;  /* 0x00000037ff007c0c */ /* 0x000fe2000bf45320 */
[----:B------:R-:W-:Y:S02]  /*6700*/  UISETP.NE.AND UP2, UPT, UR6, URZ, UPT ;  /* 0x000000ff0600728c */ /* 0x000fe4000bf45270 */
[----:B------:R-:W-:Y:S04]  /*6710*/  UISETP.NE.U32.AND UP0, UPT, UR5, URZ, UPT ;  /* 0x000000ff0500728c */ /* 0x000fe8000bf05070 */
[----:B------:R-:W-:Y:S01]  /*6720*/  UISETP.NE.AND.EX UP1, UPT, UR4, URZ, UPT, UP0 ;  /* 0x000000ff0400728c */ /* 0x000fe2000bf25300 */
[----:B------:R-:W-:Y:S01]  /*6730*/  PLOP3.LUT P1, PT, PT, PT, UP2, 0x80, 0x8 ;  /* 0x000000000008781c */ /* 0x000fe20003f2f028 */
[----:B------:R-:W-:Y:S03]  /*6740*/  UPLOP3.LUT UP0, UPT, UPT, UPT, UPT, 0x40, 0x4 ;  /* 0x000000000004789c */ /* 0x000fe60003f0e870 */
[----:B------:R-:W-:Y:S06]  /*6750*/  @UP2 UPLOP3.LUT UP0, UPT, UPT, UPT, UP1, 0x80, 0x8 ;  /* 0x000000000008289c */ /* 0x000fec0003f0f010 */
[----:B------:R-:W-:Y:S01]  /*6760*/  PLOP3.LUT P0, PT, PT, PT, UP0, 0x80, 0x8 ;  /* 0x000000000008781c */ /* 0x000fe20003f0f008 */
[----:B------:R-:W-:Y:S01]  /*6770*/  @!UPT UIADD3 URZ, UPT, UPT, URZ, URZ, URZ ;  /* 0x000000fffffff290 */ /* 0x000fe2000fffe0ff */
[----:B------:R-:W-:Y:S11]  /*6780*/  BRA.U !UP1, `(.L_x_94) ;  /* 0x0000000109407547 */ /* 0x000ff6000b800000 */
[----:B------:R-:W-:Y:S01]  /*6790*/  UISETP.NE.U32.AND UP0, UPT, UR54, URZ, UPT ;  /* 0x000000ff3600728c */ /* 0x000fe2000bf05070 */
[----:B------:R-:W-:Y:S01]  /*67a0*/  R2UR UR6, R54 ;  /* 0x00000000360672ca */ /* 0x000fe200000e0000 */
[----:B------:R-:W1:Y:S01]  /*67b0*/  LDCU.64 UR8, c[0x0][0x358] ;  /* 0x00006b00ff0877ac */ /* 0x000e620008000a00 */
[----:B------:R-:W-:Y:S02]  /*67c0*/  HFMA2 R51, -RZ, RZ, 0, 5.9604644775390625e-08 ;  /* 0x00000001ff337431 */ /* 0x000fe400000001ff */
[----:B------:R-:W-:Y:S01]  /*67d0*/  IMAD.MOV.U32 R0, RZ, RZ, 0x1 ;  /* 0x00000001ff007424 */ /* 0x000fe200078e00ff */
[----:B------:R-:W-:Y:S06]  /*67e0*/  UISETP.NE.AND.EX UP0, UPT, UR55, URZ, UPT, UP0 ;  /* 0x000000ff3700728c */ /* 0x000fec000bf05300 */
[----:B------:R-:W-:Y:S05]  /*67f0*/  PLOP3.LUT P3, PT, PT, PT, UP0, 0x80, 0x8 ;  /* 0x000000000008781c */ /* 0x000fea0003f6f008 */
[----:B------:R-:W2:Y:S01]  /*6800*/  @UP0 LDCU.64 UR4, c[0x0][0x988] ;  /* 0x00013100ff0407ac */ /* 0x000ea20008000a00 */
[----:B------:R-:W-:Y:S07]  /*6810*/  @UP0 UIMAD UR6, UR52, UR6, URZ ;  /* 0x00000006340602a4 */ /* 0x000fee000f8e02ff */
[----:B------:R-:W-:Y:S01]  /*6820*/  @!P3 PRMT R51, R0, 0x7610, R51 ;  /* 0x000076100033b816 */ /* 0x000fe20000000033 */
[----:B--2---:R-:W-:Y:S06]  /*6830*/  @UP0 UIMAD.WIDE UR4, UR6, 0x4, UR4 ;  /* 0x00000004060408a5 */ /* 0x004fec000f8e0204 */
[----:B------:R-:W-:Y:S02]  /*6840*/  IMAD.U32 R4, RZ, RZ, UR4 ;  /* 0x00000004ff047e24 */ /* 0x000fe4000f8e00ff */
[----:B------:R-:W-:Y:S03]  /*6850*/  IMAD.U32 R5, RZ, RZ, UR5 ;  /* 0x00000005ff057e24 */ /* 0x000fe6000f8e00ff */
[----:B------:R-:W2:Y:S02]  /*6860*/  @!UP0 LDCU UR4, c[0x0][0x980] ;  /* 0x00013000ff0487ac */ /* 0x000ea40008000800 */
[----:B-1---5:R1:W5:Y:S02]  /*6870*/  @P3 LDG.E R27, desc[UR8][R4.64] ;  /* 0x00000008041b3981 */ /* 0x022364000c1e1900 */
[----:B-12---:R-:W-:Y:S02]  /*6880*/  @!P3 MOV R27, UR4 ;  /* 0x00000004001bbc02 */ /* 0x006fe40008000f00 */
.L_x_94:
[----:B------:R-:W-:Y:S05]  /*6890*/  @!P4 BRA `(.L_x_95) ;  /* 0x000000000024c947 */ /* 0x000fea0003800000 */
[----:B------:R-:W-:Y:S01]  /*68a0*/  ISETP.NE.U32.AND P3, PT, R40, RZ, PT ;  /* 0x000000ff2800720c */ /* 0x000fe20003f65070 */
[----:B------:R-:W1:Y:S03]  /*68b0*/  LDCU.64 UR4, c[0x0][0x358] ;  /* 0x00006b00ff0477ac */ /* 0x000e660008000a00 */
[----:B------:R-:W-:Y:S11]  /*68c0*/  ISETP.NE.AND.EX P3, PT, R41, RZ, PT, P3 ;  /* 0x000000ff2900720c */ /* 0x000ff60003f65330 */
[----:B------:R-:W-:Y:S02]  /*68d0*/  @!UPT UIADD3 URZ, UPT, UPT, URZ, URZ, URZ ;  /* 0x000000fffffff290 */ /* 0x000fe4000fffe0ff */
[----:B------:R-:W2:Y:S01]  /*68e0*/  @P3 LDC.64 R4, c[0x0][0x9a8] ;  /* 0x00026a00ff043b82 */ /* 0x000ea20000000a00 */
[----:B------:R-:W-:Y:S04]  /*68f0*/  @P3 IMAD R0, R42, UR52, RZ ;  /* 0x000000342a003c24 */ /* 0x000fe8000f8e02ff */
[----:B--2---:R-:W-:Y:S05]  /*6900*/  @P3 IMAD.WIDE R4, R0, 0x4, R4 ;  /* 0x0000000400043825 */ /* 0x004fea00078e0204 */
[----:B-1---5:R1:W5:Y:S02]  /*6910*/  @P3 LDG.E R24, desc[UR4][R4.64] ;  /* 0x0000000404183981 */ /* 0x022364000c1e1900 */
[----:B-1----:R-:W2:Y:S02]  /*6920*/  @!P3 LDC R24, c[0x0][0x9a0] ;  /* 0x00026800ff18bb82 */ /* 0x002ea40000000800 */
.L_x_95:
[----:B-----5:R-:W-:Y:S01]  /*6930*/  FSETP.NEU.AND P3, PT, R27, RZ, PT ;  /* 0x000000ff1b00720b */ /* 0x020fe20003f6d000 */
[----:B------:R-:W1:Y:S01]  /*6940*/  LDCU.128 UR12, c[0x0][0xb90] ;  /* 0x00017200ff0c77ac */ /* 0x000e620008000c00 */
[----:B------:R-:W-:Y:S01]  /*6950*/  SEL R3, RZ, 0xffffffff, P2 ;  /* 0xffffffffff037807 */ /* 0x000fe20001000000 */
[----:B------:R-:W-:Y:S01]  /*6960*/  IMAD.SHL.U32 R72, R49, 0x2, RZ ;  /* 0x0000000231487824 */ /* 0x000fe200078e00ff */
[----:B------:R-:W-:Y:S01]  /*6970*/  @P1 LOP3.LUT P2, RZ, R51, 0xff, RZ, 0xc0, !PT ;  /* 0x000000ff33ff1812 */ /* 0x000fe2000784c0ff */
[----:B------:R-:W-:Y:S01]  /*6980*/  BSSY B1, `(.L_x_96) ;  /* 0x000004e000017945 */ /* 0x000fe20003800000 */
[----:B------:R-:W-:Y:S01]  /*6990*/  @P1 SEL R0, RZ, 0xffffffff, P3 ;  /* 0xffffffffff001807 */ /* 0x000fe20001800000 */
[----:B------:R-:W-:Y:S01]  /*69a0*/  VIADD R69, R72, UR49 ;  /* 0x0000003148457c36 */ /* 0x000fe20008000000 */
[----:B------:R-:W-:Y:S01]  /*69b0*/  LOP3.LUT R48, R48, 0x1, RZ, 0x3c, !PT ;  /* 0x0000000130307812 */ /* 0x000fe200078e3cff */
[----:B------:R-:W3:Y:S01]  /*69c0*/  LDCU UR11, c[0x0][0xba0] ;  /* 0x00017400ff0b77ac */ /* 0x000ee20008000800 */
[----:B------:R-:W-:Y:S01]  /*69d0*/  @P0 SEL R0, R3, R0, !P2 ;  /* 0x0000000003000207 */ /* 0x000fe20005000000 */
[----:B------:R-:W-:Y:S01]  /*69e0*/  IMAD.MOV.U32 R73, RZ, RZ, 0x1 ;  /* 0x00000001ff497424 */ /* 0x000fe200078e00ff */
[----:B------:R-:W-:Y:S01]  /*69f0*/  LEA R70, R22, UR49, 0x3 ;  /* 0x0000003116467c11 */ /* 0x000fe2000f8e18ff */
[----:B------:R-:W-:Y:S01]  /*6a00*/  USHF.L.U32 UR8, UR51, 0x6, URZ ;  /* 0x0000000633087899 */ /* 0x000fe200080006ff */
[----:B------:R-:W-:Y:S01]  /*6a10*/  @P1 LOP3.LUT R0, R0, 0x1, RZ, 0xc0, !PT ;  /* 0x0000000100001812 */ /* 0x000fe200078ec0ff */
[----:B------:R-:W-:Y:S01]  /*6a20*/  IMAD.IADD R25, R23, 0x1, R2 ;  /* 0x0000000117197824 */ /* 0x000fe200078e0202 */
[----:B------:R-:W-:Y:S01]  /*6a30*/  R2UR UR4, R57 ;  /* 0x00000000390472ca */ /* 0x000fe200000e0000 */
[----:B------:R-:W-:Y:S01]  /*6a40*/  IMAD.MOV.U32 R71, RZ, RZ, RZ ;  /* 0x000000ffff477224 */ /* 0x000fe200078e00ff */
[----:B------:R-:W-:Y:S01]  /*6a50*/  ISETP.NE.U32.OR P5, PT, R0, 0x1, !P1 ;  /* 0x000000010000780c */ /* 0x000fe20004fa5470 */
[----:B------:R-:W-:Y:S01]  /*6a60*/  IMAD.U32 R65, RZ, RZ, UR8 ;  /* 0x00000008ff417e24 */ /* 0x000fe2000f8e00ff */
[----:B------:R-:W-:Y:S02]  /*6a70*/  R2UR UR6, R56 ;  /* 0x00000000380672ca */ /* 0x000fe400000e0000 */
[----:B------:R-:W-:Y:S02]  /*6a80*/  CS2R R38, SRZ ;  /* 0x0000000000267805 */ /* 0x000fe4000001ff00 */
[----:B------:R-:W-:Y:S02]  /*6a90*/  R2UR UR10, R58 ;  /* 0x000000003a0a72ca */ /* 0x000fe400000e0000 */
[----:B------:R-:W-:Y:S02]  /*6aa0*/  CS2R R36, SRZ ;  /* 0x0000000000247805 */ /* 0x000fe4000001ff00 */
[----:B------:R-:W-:Y:S02]  /*6ab0*/  R2UR UR9, R55 ;  /* 0x00000000370972ca */ /* 0x000fe400000e0000 */
[----:B------:R-:W-:Y:S02]  /*6ac0*/  CS2R R30, SRZ ;  /* 0x00000000001e7805 */ /* 0x000fe4000001ff00 */
[----:B------:R-:W-:Y:S02]  /*6ad0*/  PLOP3.LUT P2, PT, PT, PT, UP1, 0x80, 0x8 ;  /* 0x000000000008781c */ /* 0x000fe40003f4f018 */
[----:B------:R-:W-:Y:S02]  /*6ae0*/  CS2R R28, SRZ ;  /* 0x00000000001c7805 */ /* 0x000fe4000001ff00 */
[----:B------:R-:W-:Y:S01]  /*6af0*/  LOP3.LUT P4, R66, R51, 0xff, RZ, 0xc0, !PT ;  /* 0x000000ff33427812 */ /* 0x000fe2000788c0ff */
[----:B------:R-:W-:Y:S01]  /*6b00*/  UIMAD.WIDE.U32 UR4, UR8, UR4, URZ ;  /* 0x00000004080472a5 */ /* 0x000fe2000f8e00ff */
[----:B------:R-:W-:Y:S01]  /*6b10*/  SEL R4, RZ, 0xffffffff, P3 ;  /* 0xffffffffff047807 */ /* 0x000fe20001800000 */
[----:B------:R-:W-:Y:S01]  /*6b20*/  IMAD.IADD R68, R61, 0x1, R69 ;  /* 0x000000013d447824 */ /* 0x000fe200078e0245 */
[----:B------:R-:W-:Y:S01]  /*6b30*/  @P5 SHF.L.U32 R0, R48, 0x1f, RZ ;  /* 0x0000001f30005819 */ /* 0x000fe200000006ff */
[----:B------:R-:W-:Y:S01]  /*6b40*/  USHF.R.U32.HI UR5, URZ, UR6, UR5 ;  /* 0x00000006ff057299 */ /* 0x000fe20008011605 */
[----:B------:R-:W-:Y:S01]  /*6b50*/  P2R R67, PR, RZ, 0x20 ;  /* 0x00000020ff437803 */ /* 0x000fe20000000000 */
[----:B------:R-:W-:Y:S01]  /*6b60*/  UISETP.NE.AND UP0, UPT, UR10, 0x1, UPT ;  /* 0x000000010a00788c */ /* 0x000fe2000bf05270 */
[----:B------:R4:W2:Y:S03]  /*6b70*/  @P5 SYNCS.PHASECHK.TRANS64.TRYWAIT P1, [UR49+0x110], R0 ;  /* 0x00011000ff0055a7 */ /* 0x0008a60008021131 */
[----:B------:R-:W-:Y:S01]  /*6b80*/  USEL UR5, UR8, UR5, !UP0 ;  /* 0x0000000508057287 */ /* 0x000fe2000c000000 */
[----:B------:R-:W-:Y:S01]  /*6b90*/  @P2 SEL R4, R3, R4, !P4 ;  /* 0x0000000403042207 */ /* 0x000fe20006000000 */
[----:B------:R-:W-:Y:S03]  /*6ba0*/  UISETP.NE.AND UP0, UPT, UR9, 0x1, UPT ;  /* 0x000000010900788c */ /* 0x000fe6000bf05270 */
[----:B------:R-:W-:Y:S01]  /*6bb0*/  LOP3.LUT R4, R4, 0x1, RZ, 0xc0, !PT ;  /* 0x0000000104047812 */ /* 0x000fe200078ec0ff */
[----:B------:R-:W-:Y:S02]  /*6bc0*/  IMAD R6, RZ, RZ, -UR5 ;  /* 0x80000005ff067e24 */ /* 0x000fe4000f8e02ff */
[----:B------:R-:W-:Y:S02]  /*6bd0*/  IMAD.U32 R64, RZ, RZ, UR5 ;  /* 0x00000005ff407e24 */ /* 0x000fe4000f8e00ff */
[----:B------:R-:W-:Y:S01]  /*6be0*/  IMAD R65, R6, UR10, R65 ;  /* 0x0000000a06417c24 */ /* 0x000fe2000f8e0241 */
[----:B----4-:R-:W-:Y:S04]  /*6bf0*/  SHF.L.U32 R0, R47, 0x1f, RZ ;  /* 0x0000001f2f007819 */ /* 0x010fe800000006ff */
[----:B------:R4:W4:Y:S01]  /*6c00*/  SYNCS.PHASECHK.TRANS64.TRYWAIT P0, [R70+URZ+0x170], R0 ;  /* 0x00017000460075a7 */ /* 0x00092200080011ff */
[----:B-1----:R-:W-:Y:S07]  /*6c10*/  UIMAD.WIDE.U32 UR6, UR5, UR12, URZ ;  /* 0x0000000c050672a5 */ /* 0x002fee000f8e00ff */
[----:B------:R-:W-:Y:S02]  /*6c20*/  UMOV UR4, UR7 ;  /* 0x0000000700047c82 */ /* 0x000fe40008000000 */
[----:B------:R-:W-:Y:S04]  /*6c30*/  USHF.R.U32.HI UR4, URZ, UR13, UR4 ;  /* 0x0000000dff047299 */ /* 0x000fe80008011604 */
[----:B------:R-:W-:Y:S02]  /*6c40*/  USEL UR4, UR5, UR4, !UP0 ;  /* 0x0000000405047287 */ /* 0x000fe4000c000000 */
[----:B------:R-:W-:Y:S02]  /*6c50*/  UISETP.NE.AND UP0, UPT, UR14, 0x1, UPT ;  /* 0x000000010e00788c */ /* 0x000fe4000bf05270 */
[----:B------:R-:W-:Y:S02]  /*6c60*/  UIMAD.WIDE.U32 UR6, UR4, UR15, URZ ;  /* 0x0000000f040672a5 */ /* 0x000fe4000f8e00ff */
[----:B------:R-:W-:Y:S02]  /*6c70*/  IMAD.U32 R63, RZ, RZ, UR4 ;  /* 0x00000004ff3f7e24 */ /* 0x000fe4000f8e00ff */
[----:B------:R-:W-:Y:S01]  /*6c80*/  PLOP3.LUT P2, PT, PT, PT, UP0, 0x80, 0x8 ;  /* 0x000000000008781c */ /* 0x000fe20003f4f008 */
[----:B------:R-:W-:Y:S02]  /*6c90*/  IMAD R5, RZ, RZ, -UR4 ;  /* 0x80000004ff057e24 */ /* 0x000fe4000f8e02ff */
[----:B------:R-:W-:Y:S01]  /*6ca0*/  UMOV UR6, UR7 ;  /* 0x0000000700067c82 */ /* 0x000fe20008000000 */
[----:B------:R-:W-:Y:S01]  /*6cb0*/  IMAD.U32 R62, RZ, RZ, UR4 ;  /* 0x00000004ff3e7e24 */ /* 0x000fe2000f8e00ff */
[----:B---3--:R-:W-:Y:S01]  /*6cc0*/  USHF.R.U32.HI UR6, URZ, UR11, UR6 ;  /* 0x0000000bff067299 */ /* 0x008fe20008011606 */
[----:B------:R-:W-:Y:S05]  /*6cd0*/  IMAD R64, R5, UR9, R64 ;  /* 0x0000000905407c24 */ /* 0x000fea000f8e0240 */
[----:B------:R-:W-:Y:S02]  /*6ce0*/  SEL R63, R63, UR6, !P2 ;  /* 0x000000063f3f7c07 */ /* 0x000fe4000d000000 */
[----:B------:R-:W-:Y:S03]  /*6cf0*/  ISETP.NE.U32.AND P2, PT, R4, 0x1, PT ;  /* 0x000000010400780c */ /* 0x000fe60003f45070 */
[----:B------:R-:W-:Y:S01]  /*6d00*/  IMAD.MOV R3, RZ, RZ, -R63 ;  /* 0x000000ffff037224 */ /* 0x000fe200078e0a3f */
[----:B------:R-:W-:Y:S03]  /*6d10*/  P2R R74, PR, RZ, 0x4 ;  /* 0x00000004ff4a7803 */ /* 0x000fe60000000000 */
[----:B------:R-:W-:Y:S01]  /*6d20*/  IMAD R62, R3, UR14, R62 ;  /* 0x0000000e033e7c24 */ /* 0x000fe2000f8e023e */
[----:B--2---:R-:W-:Y:S01]  /*6d30*/  @P5 SEL R73, RZ, 0x1, !P1 ;  /* 0x00000001ff495807 */ /* 0x004fe20004800000 */
[----:B------:R-:W-:Y:S06]  /*6d40*/  @!P5 BRA `(.L_x_97) ;  /* 0x000000000044d947 */ /* 0x000fec0003800000 */
[----:B------:R-:W-:Y:S01]  /*6d50*/  IMAD.MOV.U32 R38, RZ, RZ, RZ ;  /* 0x000000ffff267224 */ /* 0x000fe200078e00ff */
[----:B------:R-:W-:Y:S01]  /*6d60*/  ISETP.NE.AND P1, PT, R73, RZ, PT ;  /* 0x000000ff4900720c */ /* 0x000fe20003f25270 */
[----:B------:R-:W-:Y:S01]  /*6d70*/  BSSY B0, `(.L_x_98) ;  /* 0x0000008000007945 */ /* 0x000fe20003800000 */
[----:B------:R-:W-:Y:S02]  /*6d80*/  CS2R R30, SRZ ;  /* 0x00000000001e7805 */ /* 0x000fe4000001ff00 */
[----:B------:R-:W-:Y:S02]  /*6d90*/  CS2R R28, SRZ ;  /* 0x00000000001c7805 */ /* 0x000fe4000001ff00 */
[----:B------:R-:W-:Y:S07]  /*6da0*/  CS2R R36, SRZ ;  /* 0x0000000000247805 */ /* 0x000fee000001ff00 */
[----:B------:R-:W-:Y:S05]  /*6db0*/  @P1 BRA `(.L_x_99) ;  /* 0x00000000000c1947 */ /* 0x000fea0003800000 */
[----:B------:R-:W-:Y:S04]  /*6dc0*/  SHF.L.U32 R3, R48, 0x1f, RZ ;  /* 0x0000001f30037819 */ /* 0x000fe800000006ff */
[----:B------:R-:W1:Y:S02]  /*6dd0*/  SYNCS.PHASECHK.TRANS64.TRYWAIT P1, [UR49+0x110], R3 ;  /* 0x00011003ff0075a7 */ /* 0x000e640008021131 */
[----:B-1----:R-:W-:Y:S05]  /*6de0*/  @!P1 BRA `(.L_x_100) ;  /* 0x0000003000a89947 */ /* 0x002fea0003800000 */
.L_x_99:
[----:B------:R-:W-:Y:S05]  /*6df0*/  BSYNC B0 ;  /* 0x0000000000007941 */ /* 0x000fea0003800000 */
.L_x_98:
[----:B------:R-:W-:Y:S01]  /*6e00*/  ISETP.NE.AND P1, PT, R74, RZ, PT ;  /* 0x000000ff4a00720c */ /* 0x000fe20003f25270 */
[----:B------:R-:W-:Y:S11]  /*6e10*/  HFMA2 R71, -RZ, RZ, 0, 5.9604644775390625e-08 ;  /* 0x00000001ff477431 */ /* 0x000ff600000001ff */
[----:B------:R-:W-:Y:S01]  /*6e20*/  @!UPT UIADD3 URZ, UPT, UPT, URZ, URZ, URZ ;  /* 0x000000fffffff290 */ /* 0x000fe2000fffe0ff */
[----:B------:R-:W-:Y:S05]  /*6e30*/  @P1 WARPSYNC.ALL ;  /* 0x0000000000001948 */ /* 0x000fea0003800000 */
[----:B------:R2:W3:Y:S04]  /*6e40*/  @P1 LDSM.16.M88.4 R28, [R72+UR49+0x200] ;  /* 0x00020031481c183b */ /* 0x0004e80008000200 */
[----:B------:R2:W1:Y:S02]  /*6e50*/  @P1 LDSM.16.M88.4 R36, [R68+0x200] ;  /* 0x000200004424183b */ /* 0x0004640000000200 */
.L_x_97:
[----:B------:R-:W-:Y:S05]  /*6e60*/  BSYNC B1 ;  /* 0x0000000000017941 */ /* 0x000fea0003800000 */
.L_x_96:
[----:B-1----:R-:W-:Y:S04]  /*6e70*/  SHF.R.U32.HI R2, RZ, 0x15, R25 ;  /* 0x00000015ff027819 */ /* 0x002fe80000011619 */
[----:B------:R-:W-:Y:S01]  /*6e80*/  LOP3.LUT P1, RZ, R2, 0x3, R52, 0x48, !PT ;  /* 0x0000000302ff7812 */ /* 0x000fe20007824834 */
[----:B------:R-:W-:Y:S01]  /*6e90*/  @!UPT UIADD3 URZ, UPT, UPT, URZ, URZ, URZ ;  /* 0x000000fffffff290 */ /* 0x000fe2000fffe0ff */
[----:B----4-:R-:W-:Y:S11]  /*6ea0*/  @P0 BRA `(.L_x_101) ;  /* 0x0000000000080947 */ /* 0x010ff60003800000 */
[----:B------:R-:W1:Y:S02]  /*6eb0*/  SYNCS.PHASECHK.TRANS64.TRYWAIT P0, [R70+URZ+0x170], R0 ;  /* 0x00017000460075a7 */ /* 0x000e6400080011ff */
[----:B-1----:R-:W-:Y:S05]  /*6ec0*/  @!P0 BRA `(.L_x_102) ;  /* 0x0000003000888947 */ /* 0x002fea0003800000 */
.L_x_101:
[----:B------:R-:W-:Y:S05]  /*6ed0*/  @!P1 BRA `(.L_x_103) ;  /* 0x0000000000409947 */ /* 0x000fea0003800000 */
[----:B------:R-:W4:Y:S01]  /*6ee0*/  LDCU.64 UR8, c[0x4][0x70] ;  /* 0x01000e00ff0877ac */ /* 0x000f220008000a00 */
[----:B------:R-:W-:Y:S01]  /*6ef0*/  MOV R3, 0x0 ;  /* 0x0000000000037802 */ /* 0x000fe20000000f00 */
[----:B------:R-:W-:Y:S02]  /*6f00*/  HFMA2 R12, -RZ, RZ, 0, 5.9604644775390625e-08 ;  /* 0x00000001ff0c7431 */ /* 0x000fe400000001ff */
[----:B------:R-:W-:Y:S02]  /*6f10*/  IMAD.MOV.U32 R8, RZ, RZ, 0x192 ;  /* 0x00000192ff087424 */ /* 0x000fe400078e00ff */
[----:B------:R-:W-:Y:S01]  /*6f20*/  IMAD.MOV.U32 R13, RZ, RZ, RZ ;  /* 0x000000ffff0d7224 */ /* 0x000fe200078e00ff */
[----:B------:R-:W5:Y:S01]  /*6f30*/  LDCU.64 UR6, c[0x4][0x78] ;  /* 0x01000f00ff0677ac */ /* 0x000f620008000a00 */
[----:B------:R-:W1:Y:S01]  /*6f40*/  LDC.64 R2, c[0x4][R3] ;  /* 0x0100000003027b82 */ /* 0x000e620000000a00 */
[----:B------:R-:W2:Y:S01]  /*6f50*/  LDCU.64 UR4, c[0x4][0x10] ;  /* 0x01000200ff0477ac */ /* 0x000ea20008000a00 */
[----:B----4-:R-:W-:Y:S01]  /*6f60*/  MOV R5, UR9 ;  /* 0x0000000900057c02 */ /* 0x010fe20008000f00 */
[----:B------:R-:W-:Y:S01]  /*6f70*/  IMAD.U32 R4, RZ, RZ, UR8 ;  /* 0x00000008ff047e24 */ /* 0x000fe2000f8e00ff */
[----:B-----5:R-:W-:Y:S01]  /*6f80*/  MOV R7, UR7 ;  /* 0x0000000700077c02 */ /* 0x020fe20008000f00 */
[----:B------:R-:W-:Y:S01]  /*6f90*/  IMAD.U32 R6, RZ, RZ, UR6 ;  /* 0x00000006ff067e24 */ /* 0x000fe2000f8e00ff */
[----:B--2---:R-:W-:Y:S01]  /*6fa0*/  MOV R11, UR5 ;  /* 0x00000005000b7c02 */ /* 0x004fe20008000f00 */
[----:B------:R-:W-:Y:S02]  /*6fb0*/  IMAD.U32 R10, RZ, RZ, UR4 ;  /* 0x00000004ff0a7e24 */ /* 0x000fe4000f8e00ff */
[----:B------:R-:W-:Y:S07]  /*6fc0*/  LEPC R20, `(.L_x_103) ;  /* 0x000000001014794e */ /* 0x000fee0000000000 */
[----:B-1-3--:R-:W-:Y:S05]  /*6fd0*/  CALL.ABS.NOINC R2 ;  /* 0x0000000002007343 */ /* 0x00afea0003c00000 */
.L_x_103:
[C---:B---3--:R-:W-:Y:S01]  /*6fe0*/  SHF.L.U32 R20, R28.reuse, 0x10, RZ ;  /* 0x000000101c147819 */ /* 0x048fe200000006ff */
[----:B------:R-:W-:Y:S05]  /*6ff0*/  WARPSYNC.ALL ;  /* 0x0000000000007948 */ /* 0x000fea0003800000 */
[----:B------:R-:W-:Y:S01]  /*7000*/  R2UR UR4, R25 ;  /* 0x00000000190472ca */ /* 0x000fe200000e0000 */
[----:B------:R-:W-:Y:S01]  /*7010*/  BSSY.RECONVERGENT B0, `(.L_x_104) ;  /* 0x0000051000007945 */ /* 0x000fe20003800200 */
[----:B------:R-:W-:Y:S02]  /*7020*/  LOP3.LUT R21, R28, 0xffff0000, RZ, 0xc0, !PT ;  /* 0xffff00001c157812 */ /* 0x000fe400078ec0ff */
[C---:B------:R-:W-:Y:S02]  /*7030*/  SHF.L.U32 R26, R29.reuse, 0x10, RZ ;  /* 0x000000101d1a7819 */ /* 0x040fe400000006ff */
[----:B------:R-:W-:Y:S07]  /*7040*/  ISETP.NE.AND P0, PT, R50, RZ, PT ;  /* 0x000000ff3200720c */ /* 0x000fee0003f05270 */
[----:B------:R-:W1:Y:S02]  /*7050*/  LDTM.16dp256bit.x4 R4, tmem[UR4] ;  /* 0x00000004000479ee */ /* 0x000e640008120000 */
[C---:B-1----:R-:W-:Y:S01]  /*7060*/  FMUL R0, R24.reuse, R4 ;  /* 0x0000000418007220 */ /* 0x042fe20000400000 */
[C---:B------:R-:W-:Y:S01]  /*7070*/  FMUL R4, R24.reuse, R8 ;  /* 0x0000000818047220 */ /* 0x040fe20000400000 */
[C---:B------:R-:W-:Y:S01]  /*7080*/  FMUL R8, R24.reuse, R12 ;  /* 0x0000000c18087220 */ /* 0x040fe20000400000 */
[C---:B------:R-:W-:Y:S01]  /*7090*/  FMUL R2, R24.reuse, R5 ;  /* 0x0000000518027220 */ /* 0x040fe20000400000 */
[C---:B------:R-:W-:Y:S01]  /*70a0*/  FMUL R12, R24.reuse, R16 ;  /* 0x00000010180c7220 */ /* 0x040fe20000400000 */
[----:B------:R-:W-:Y:S01]  /*70b0*/  LOP3.LUT R16, R29, 0xffff0000, RZ, 0xc0, !PT ;  /* 0xffff00001d107812 */ /* 0x000fe200078ec0ff */
[C---:B------:R-:W-:Y:S01]  /*70c0*/  FMUL R3, R24.reuse, R6 ;  /* 0x0000000618037220 */ /* 0x040fe20000400000 */
[C---:B------:R-:W-:Y:S01]  /*70d0*/  FMUL R7, R24.reuse, R7 ;  /* 0x0000000718077220 */ /* 0x040fe20000400000 */
[C---:B------:R-:W-:Y:S01]  /*70e0*/  FFMA R0, R27.reuse, R20, R0 ;  /* 0x000000141b007223 */ /* 0x040fe20000000000 */
[C---:B------:R-:W-:Y:S01]  /*70f0*/  FFMA R2, R27.reuse, R21, R2 ;  /* 0x000000151b027223 */ /* 0x040fe20000000002 */
[C---:B------:R-:W-:Y:S01]  /*7100*/  FMUL R5, R24.reuse, R9 ;  /* 0x0000000918057220 */ /* 0x040fe20000400000 */
[C---:B------:R-:W-:Y:S01]  /*7110*/  FFMA R3, R27.reuse, R26, R3 ;  /* 0x0000001a1b037223 */ /* 0x040fe20000000003 */
[----:B------:R-:W-:Y:S01]  /*7120*/  FMUL R9, R24, R13 ;  /* 0x0000000d18097220 */ /* 0x000fe20000400000 */
[----:B------:R-:W-:Y:S01]  /*7130*/  FFMA R7, R27, R16, R7 ;  /* 0x000000101b077223 */ /* 0x000fe20000000007 */
[----:B------:R-:W-:Y:S01]  /*7140*/  LOP3.LUT R16, R30, 0xffff0000, RZ, 0xc0, !PT ;  /* 0xffff00001e107812 */ /* 0x000fe200078ec0ff */
[----:B------:R-:W-:Y:S01]  /*7150*/  FMUL R6, R24, R10 ;  /* 0x0000000a18067220 */ /* 0x000fe20000400000 */
[----:B------:R-:W-:Y:S01]  /*7160*/  F2FP.BF16.F32.PACK_AB R32, R2, R0 ;  /* 0x000000000220723e */ /* 0x000fe200000010ff */
[----:B------:R-:W-:Y:S01]  /*7170*/  FMUL R13, R24, R17 ;  /* 0x00000011180d7220 */ /* 0x000fe20000400000 */
[----:B------:R-:W-:Y:S01]  /*7180*/  SHF.L.U32 R17, R30, 0x10, RZ ;  /* 0x000000101e117819 */ /* 0x000fe200000006ff */
[C---:B------:R-:W-:Y:S01]  /*7190*/  FMUL R10, R24.reuse, R14 ;  /* 0x0000000e180a7220 */ /* 0x040fe20000400000 */
[C---:B------:R-:W-:Y:S01]  /*71a0*/  LOP3.LUT R0, R31.reuse, 0xffff0000, RZ, 0xc0, !PT ;  /* 0xffff00001f007812 */ /* 0x040fe200078ec0ff */
[----:B------:R-:W-:Y:S01]  /*71b0*/  FMUL R14, R24, R18 ;  /* 0x00000012180e7220 */ /* 0x000fe20000400000 */
[----:B------:R-:W-:Y:S01]  /*71c0*/  SHF.L.U32 R18, R31, 0x10, RZ ;  /* 0x000000101f127819 */ /* 0x000fe200000006ff */
[----:B------:R-:W-:Y:S01]  /*71d0*/  FFMA R4, R27, R17, R4 ;  /* 0x000000111b047223 */ /* 0x000fe20000000004 */
[----:B------:R-:W-:Y:S01]  /*71e0*/  F2FP.BF16.F32.PACK_AB R33, R7, R3 ;  /* 0x000000030721723e */ /* 0x000fe200000010ff */
[C---:B------:R-:W-:Y:S01]  /*71f0*/  FFMA R5, R27.reuse, R16, R5 ;  /* 0x000000101b057223 */ /* 0x040fe20000000005 */
[----:B------:R-:W-:Y:S01]  /*7200*/  SHF.L.U32 R2, R36, 0x10, RZ ;  /* 0x0000001024027819 */ /* 0x000fe200000006ff */
[----:B------:R-:W-:Y:S01]  /*7210*/  FMUL R11, R24, R11 ;  /* 0x0000000b180b7220 */ /* 0x000fe20000400000 */
[----:B------:R-:W-:Y:S01]  /*7220*/  LOP3.LUT R3, R36, 0xffff0000, RZ, 0xc0, !PT ;  /* 0xffff000024037812 */ /* 0x000fe200078ec0ff */
[----:B------:R-:W-:Y:S01]  /*7230*/  FFMA R6, R27, R18, R6 ;  /* 0x000000121b067223 */ /* 0x000fe20000000006 */
[----:B------:R-:W-:Y:S01]  /*7240*/  SHF.L.U32 R7, R37, 0x10, RZ ;  /* 0x0000001025077819 */ /* 0x000fe200000006ff */
[----:B------:R-:W-:Y:S01]  /*7250*/  FFMA R11, R27, R0, R11 ;  /* 0x000000001b0b7223 */ /* 0x000fe2000000000b */
[----:B------:R-:W-:Y:S01]  /*7260*/  LOP3.LUT R0, R37, 0xffff0000, RZ, 0xc0, !PT ;  /* 0xffff000025007812 */ /* 0x000fe200078ec0ff */
[C---:B------:R-:W-:Y:S01]  /*7270*/  FFMA R8, R27.reuse, R2, R8 ;  /* 0x000000021b087223 */ /* 0x040fe20000000008 */
[C---:B------:R-:W-:Y:S01]  /*7280*/  FFMA R9, R27.reuse, R3, R9 ;  /* 0x000000031b097223 */ /* 0x040fe20000000009 */
[----:B------:R-:W-:Y:S01]  /*7290*/  FMUL R15, R24, R15 ;  /* 0x0000000f180f7220 */ /* 0x000fe20000400000 */
[C---:B------:R-:W-:Y:S01]  /*72a0*/  SHF.L.U32 R2, R38.reuse, 0x10, RZ ;  /* 0x0000001026027819 */ /* 0x040fe200000006ff */
[----:B------:R-:W-:Y:S01]  /*72b0*/  FFMA R10, R27, R7, R10 ;  /* 0x000000071b0a7223 */ /* 0x000fe2000000000a */
[----:B------:R-:W-:Y:S01]  /*72c0*/  F2FP.BF16.F32.PACK_AB R34, R5, R4 ;  /* 0x000000040522723e */ /* 0x000fe200000010ff */
[----:B------:R-:W-:Y:S01]  /*72d0*/  FFMA R15, R27, R0, R15 ;  /* 0x000000001b0f7223 */ /* 0x000fe2000000000f */
[----:B------:R-:W-:Y:S01]  /*72e0*/  LOP3.LUT R3, R38, 0xffff0000, RZ, 0xc0, !PT ;  /* 0xffff000026037812 */ /* 0x000fe200078ec0ff */
[----:B------:R-:W-:Y:S01]  /*72f0*/  FMUL R19, R24, R19 ;  /* 0x0000001318137220 */ /* 0x000fe20000400000 */
[----:B------:R-:W-:Y:S01]  /*7300*/  SHF.L.U32 R4, R39, 0x10, RZ ;  /* 0x0000001027047819 */ /* 0x000fe200000006ff */
[----:B------:R-:W-:Y:S01]  /*7310*/  FFMA R12, R27, R2, R12 ;  /* 0x000000021b0c7223 */ /* 0x000fe2000000000c */
[----:B------:R-:W-:Y:S01]  /*7320*/  LOP3.LUT R5, R39, 0xffff0000, RZ, 0xc0, !PT ;  /* 0xffff000027057812 */ /* 0x000fe200078ec0ff */
[----:B------:R-:W-:Y:S01]  /*7330*/  FFMA R13, R27, R3, R13 ;  /* 0x000000031b0d7223 */ /* 0x000fe2000000000d */
[----:B------:R-:W-:Y:S01]  /*7340*/  F2FP.BF16.F32.PACK_AB R35, R11, R6 ;  /* 0x000000060b23723e */ /* 0x000fe200000010ff */
[----:B------:R-:W-:Y:S01]  /*7350*/  FFMA R14, R27, R4, R14 ;  /* 0x000000041b0e7223 */ /* 0x000fe2000000000e */
[----:B------:R-:W-:Y:S01]  /*7360*/  F2FP.BF16.F32.PACK_AB R8, R9, R8 ;  /* 0x000000080908723e */ /* 0x000fe200000010ff */
[----:B------:R-:W-:Y:S01]  /*7370*/  FFMA R19, R27, R5, R19 ;  /* 0x000000051b137223 */ /* 0x000fe20000000013 */
[----:B------:R-:W-:Y:S01]  /*7380*/  F2FP.BF16.F32.PACK_AB R9, R15, R10 ;  /* 0x0000000a0f09723e */ /* 0x000fe200000010ff */
[----:B------:R1:W-:Y:S01]  /*7390*/  STSM.16.M88.4 [R69+0x200], R32 ;  /* 0x0002002045007844 */ /* 0x0003e20000000200 */
[----:B------:R-:W-:Y:S02]  /*73a0*/  F2FP.BF16.F32.PACK_AB R10, R13, R12 ;  /* 0x0000000c0d0a723e */ /* 0x000fe400000010ff */
[----:B------:R-:W-:Y:S05]  /*73b0*/  F2FP.BF16.F32.PACK_AB R11, R19, R14 ;  /* 0x0000000e130b723e */ /* 0x000fea00000010ff */
[----:B------:R1:W-:Y:S01]  /*73c0*/  STSM.16.M88.4 [R68+0x200], R8 ;  /* 0x0002000844007844 */ /* 0x0003e20000000200 */
[----:B------:R-:W-:Y:S01]  /*73d0*/  @!PT LDS RZ, [RZ] ;  /* 0x00000000fffff984 */ /* 0x000fe20000000800 */
[----:B------:R-:W-:Y:S01]  /*73e0*/  @!PT LDS RZ, [RZ] ;  /* 0x00000000fffff984 */ /* 0x000fe20000000800 */
[----:B------:R-:W-:Y:S01]  /*73f0*/  @!PT LDS RZ, [RZ] ;  /* 0x00000000fffff984 */ /* 0x000fe20000000800 */
[----:B------:R-:W-:Y:S01]  /*7400*/  @!PT LDS RZ, [RZ] ;  /* 0x00000000fffff984 */ /* 0x000fe20000000800 */
[----:B------:R3:W-:Y:S07]  /*7410*/  MEMBAR.ALL.CTA ;  /* 0x0000000000007992 */ /* 0x0007ee0000008000 */
[----:B---3--:R-:W3:Y:S02]  /*7420*/  FENCE.VIEW.ASYNC.S ;  /* 0x00000000000073c6 */ /* 0x008ee40000000000 */
[----:B---3--:R-:W-:Y:S06]  /*7430*/  BAR.SYNC.DEFER_BLOCKING 0x1, 0x80 ;  /* 0x0042000000007b1d */ /* 0x008fec0000010000 */
[----:B------:R-:W-:Y:S05]  /*7440*/  @P0 BRA `(.L_x_105) ;  /* 0x0000000000340947 */ /* 0x000fea0003800000 */
[----:B------:R-:W3:Y:S01]  /*7450*/  LDCU.64 UR6, c[0x0][0x348] ;  /* 0x00006900ff0677ac */ /* 0x000ee20008000a00 */
[----:B------:R-:W-:Y:S02]  /*7460*/  R2UR UR42, R65 ;  /* 0x00000000412a72ca */ /* 0x000fe400000e0000 */
[----:B------:R-:W-:Y:S01]  /*7470*/  R2UR UR43, R64 ;  /* 0x00000000402b72ca */ /* 0x000fe200000e0000 */
[----:B------:R-:W-:Y:S01]  /*7480*/  UIADD3 UR4, UPT, UPT, UR49, 0x200, URZ ;  /* 0x0000020031047890 */ /* 0x000fe2000fffe0ff */
[----:B------:R-:W-:Y:S02]  /*7490*/  R2UR UR44, R62 ;  /* 0x000000003e2c72ca */ /* 0x000fe400000e0000 */
[----:B------:R-:W-:Y:S03]  /*74a0*/  R2UR UR45, R63 ;  /* 0x000000003f2d72ca */ /* 0x000fe600000e0000 */
[----:B------:R-:W-:Y:S05]  /*74b0*/  IMAD.U32 R60, RZ, RZ, UR4 ;  /* 0x00000004ff3c7e24 */ /* 0x000fea000f8e00ff */
[----:B------:R-:W-:Y:S01]  /*74c0*/  R2UR UR40, R60 ;  /* 0x000000003c2872ca */ /* 0x000fe200000e0000 */
[----:B---3--:R-:W-:Y:S04]  /*74d0*/  UIADD3 UR4, UP0, UPT, UR6, 0x780, URZ ;  /* 0x0000078006047890 */ /* 0x008fe8000ff1e0ff */
[----:B------:R-:W-:Y:S09]  /*74e0*/  UIADD3.X UR5, UPT, UPT, URZ, UR7, URZ, UP0, !UPT ;  /* 0x00000007ff057290 */ /* 0x000ff200087fe4ff */
[----:B------:R3:W-:Y:S01]  /*74f0*/  UTMASTG.5D.IM2COL [UR40], [UR4] ;  /* 0x00000028040073b5 */ /* 0x0007e20008060000 */
[----:B------:R0:W-:Y:S01]  /*7500*/  UTMACMDFLUSH ;  /* 0x00000000000079b7 */ /* 0x0001e20000000000 */
[----:B---3--:R-:W-:Y:S04]  /*7510*/  DEPBAR.LE SB0, 0x1 ;  /* 0x000080400000791a */ /* 0x008fe80000000000 */
.L_x_105:
[----:B------:R-:W-:Y:S05]  /*7520*/  BSYNC.RECONVERGENT B0 ;  /* 0x0000000000007941 */ /* 0x000fea0003800200 */
.L_x_104:
[----:B------:R-:W-:Y:S01]  /*7530*/  BAR.SYNC.DEFER_BLOCKING 0x1, 0x80 ;  /* 0x0042000000007b1d */ /* 0x000fe20000010000 */
[----:B------:R-:W-:Y:S01]  /*7540*/  ISETP.NE.AND P1, PT, R67, RZ, PT ;  /* 0x000000ff4300720c */ /* 0x000fe20003f25270 */
[----:B------:R-:W-:Y:S01]  /*7550*/  UISETP.NE.AND UP0, UPT, UR53, URZ, UPT ;  /* 0x000000ff3500728c */ /* 0x000fe2000bf05270 */
[----:B------:R-:W-:Y:S11]  /*7560*/  LEA R4, R71, UR49, 0x3 ;  /* 0x0000003147047c11 */ /* 0x000ff6000f8e18ff */
[----:B------:R-:W-:Y:S01]  /*7570*/  @P1 SHF.L.U32 R3, R48, 0x1f, RZ ;  /* 0x0000001f30031819 */ /* 0x000fe200000006ff */
[----:B------:R-:W-:Y:S06]  /*7580*/  BRA.U !UP0, `(.L_x_106) ;  /* 0x0000000108247547 */ /* 0x000fec000b800000 */
[----:B------:R-:W3:Y:S01]  /*7590*/  S2R R0, SR_CgaCtaId ;  /* 0x0000000000007919 */ /* 0x000ee20000008800 */
[----:B------:R-:W-:Y:S01]  /*75a0*/  IMAD.U32 R2, RZ, RZ, UR50 ;  /* 0x00000032ff027e24 */ /* 0x000fe2000f8e00ff */
[----:B------:R-:W-:Y:S04]  /*75b0*/  UIADD3 UR4, UPT, UPT, UR50, 0x1, URZ ;  /* 0x0000000132047890 */ /* 0x000fe8000fffe0ff */
[----:B------:R-:W-:Y:S01]  /*75c0*/  @P1 LEA R2, R2, UR49, 0x3 ;  /* 0x0000003102021c11 */ /* 0x000fe2000f8e18ff */
[----:B------:R-:W-:Y:S04]  /*75d0*/  UISETP.NE.AND UP0, UPT, UR4, 0x4, UPT ;  /* 0x000000040400788c */ /* 0x000fe8000bf05270 */
[----:B------:R-:W-:Y:S01]  /*75e0*/  @P1 VIADD R2, R2, 0x130 ;  /* 0x0000013002021836 */ /* 0x000fe20000000000 */
[----:B------:R-:W-:Y:S04]  /*75f0*/  USEL UR50, UR4, URZ, UP0 ;  /* 0x000000ff04327287 */ /* 0x000fe80008000000 */
[----:B---3--:R-:W-:Y:S04]  /*7600*/  @P1 PRMT R0, R0, 0x654, R2 ;  /* 0x0000065400001816 */ /* 0x008fe80000000002 */
[----:B------:R3:W-:Y:S04]  /*7610*/  @P1 SYNCS.ARRIVE.TRANS64.RED.A1T0 RZ, [R0+URZ], RZ ;  /* 0x000000ff00ff19a7 */ /* 0x0007e800081004ff */
.L_x_106:
[----:B------:R-:W4:Y:S01]  /*7620*/  @P1 SYNCS.PHASECHK.TRANS64.TRYWAIT P0, [R4+URZ+0x110], R3 ;  /* 0x00011003040015a7 */ /* 0x000f2200080011ff */
[----:B------:R-:W-:Y:S01]  /*7630*/  BSSY B1, `(.L_x_107) ;  /* 0x0000013000017945 */ /* 0x000fe20003800000 */
[----:B----4-:R-:W-:Y:S03]  /*7640*/  @P1 SEL R73, RZ, 0x1, !P0 ;  /* 0x00000001ff491807 */ /* 0x010fe60004000000 */
[----:B------:R-:W-:Y:S05]  /*7650*/  @!P1 BRA `(.L_x_108) ;  /* 0x0000000000409947 */ /* 0x000fea0003800000 */
[----:B------:R-:W-:Y:S01]  /*7660*/  ISETP.NE.AND P1, PT, R74, RZ, PT ;  /* 0x000000ff4a00720c */ /* 0x000fe20003f25270 */
[----:B------:R-:W-:Y:S01]  /*7670*/  BSSY B0, `(.L_x_109) ;  /* 0x0000009000007945 */ /* 0x000fe20003800000 */
[----:B------:R-:W-:Y:S11]  /*7680*/  ISETP.NE.AND P0, PT, R73, RZ, PT ;  /* 0x000000ff4900720c */ /* 0x000ff60003f05270 */
[----:B------:R-:W-:Y:S05]  /*7690*/  @P1 IMAD R3, R71, 0x1000, R72 ;  /* 0x0000100047031824 */ /* 0x000fea00078e0248 */
[----:B------:R-:W-:Y:S05]  /*76a0*/  @P1 IADD3 R2, PT, PT, R3, UR49, RZ ;  /* 0x0000003103021c10 */ /* 0x000fea000fffe0ff */
[----:B------:R-:W-:Y:S01]  /*76b0*/  @P1 IMAD.IADD R2, R61, 0x1, R2 ;  /* 0x000000013d021824 */ /* 0x000fe200078e0202 */
[----:B------:R-:W-:Y:S06]  /*76c0*/  @P0 BRA `(.L_x_110) ;  /* 0x00000000000c0947 */ /* 0x000fec0003800000 */
[----:B---3--:R-:W-:Y:S04]  /*76d0*/  SHF.L.U32 R0, R48, 0x1f, RZ ;  /* 0x0000001f30007819 */ /* 0x008fe800000006ff */
[----:B------:R-:W3:Y:S02]  /*76e0*/  SYNCS.PHASECHK.TRANS64.TRYWAIT P0, [R4+URZ+0x110], R0 ;  /* 0x00011000040075a7 */ /* 0x000ee400080011ff */
[----:B---3--:R-:W-:Y:S05]  /*76f0*/  @!P0 BRA `(.L_x_111) ;  /* 0x0000002800908947 */ /* 0x008fea0003800000 */
.L_x_110:
[----:B------:R-:W-:Y:S05]  /*7700*/  BSYNC B0 ;  /* 0x0000000000007941 */ /* 0x000fea0003800000 */
.L_x_109:
[----:B------:R-:W-:Y:S02]  /*7710*/  ISETP.NE.AND P0, PT, R74, RZ, PT ;  /* 0x000000ff4a00720c */ /* 0x000fe40003f05270 */
[----:B------:R-:W-:Y:S11]  /*7720*/  IADD3 R71, PT, PT, R71, 0x1, RZ ;  /* 0x0000000147477810 */ /* 0x000ff60007ffe0ff */
[----:B------:R-:W-:Y:S05]  /*7730*/  @P0 WARPSYNC.ALL ;  /* 0x0000000000000948 */ /* 0x000fea0003800000 */
[----:B------:R4:W1:Y:S04]  /*7740*/  @P0 LDSM.16.M88.4 R28, [R3+UR49+0x200] ;  /* 0x00020031031c083b */ /* 0x0008680008000200 */
[----:B------:R4:W1:Y:S02]  /*7750*/  @P0 LDSM.16.M88.4 R36, [R2+0x200] ;  /* 0x000200000224083b */ /* 0x0008640000000200 */
.L_x_108:
[----:B------:R-:W-:Y:S05]  /*7760*/  BSYNC B1 ;  /* 0x0000000000017941 */ /* 0x000fea0003800000 */
.L_x_107:
[----:B---3--:R-:W-:Y:S05]  /*7770*/  VIADD R0, R25, 0x20 ;  /* 0x0000002019007836 */ /* 0x008fea0000000000 */
[----:B------:R-:W-:Y:S04]  /*7780*/  SHF.R.U32.HI R0, RZ, 0x15, R0 ;  /* 0x00000015ff007819 */ /* 0x000fe80000011600 */
[----:B------:R-:W-:Y:S11]  /*7790*/  LOP3.LUT P0, RZ, R0, 0x3, R52, 0x48, !PT ;  /* 0x0000000300ff7812 */ /* 0x000ff60007804834 */
[----:B------:R-:W-:Y:S02]  /*77a0*/  @!UPT UIADD3 URZ, UPT, UPT, URZ, URZ, URZ ;  /* 0x000000fffffff290 */ /* 0x000fe4000fffe0ff */
[----:B------:R-:W-:Y:S05]  /*77b0*/  @!P0 BRA `(.L_x_112) ;  /* 0x0000000000408947 */ /* 0x000fea0003800000 */
[----:B------:R-:W3:Y:S01]  /*77c0*/  LDCU.64 UR8, c[0x4][0x70] ;  /* 0x01000e00ff0877ac */ /* 0x000ee20008000a00 */
[----:B----4-:R-:W-:Y:S01]  /*77d0*/  MOV R3, 0x0 ;  /* 0x0000000000037802 */ /* 0x010fe20000000f00 */
[----:B------:R-:W-:Y:S02]  /*77e0*/  HFMA2 R12, -RZ, RZ, 0, 5.9604644775390625e-08 ;  /* 0x00000001ff0c7431 */ /* 0x000fe400000001ff */
[----:B-1----:R-:W-:Y:S02]  /*77f0*/  IMAD.MOV.U32 R8, RZ, RZ, 0x192 ;  /* 0x00000192ff087424 */ /* 0x002fe400078e00ff */
[----:B------:R-:W-:Y:S01]  /*7800*/  IMAD.MOV.U32 R13, RZ, RZ, RZ ;  /* 0x000000ffff0d7224 */ /* 0x000fe200078e00ff */
[----:B------:R-:W1:Y:S01]  /*7810*/  LDCU.64 UR6, c[0x4][0x78] ;  /* 0x01000f00ff0677ac */ /* 0x000e620008000a00 */
[----:B------:R-:W4:Y:S01]  /*7820*/  LDC.64 R2, c[0x4][R3] ;  /* 0x0100000003027b82 */ /* 0x000f220000000a00 */
[----:B------:R-:W5:Y:S01]  /*7830*/  LDCU.64 UR4, c[0x4][0x10] ;  /* 0x01000200ff0477ac */ /* 0x000f620008000a00 */
[----:B---3--:R-:W-:Y:S01]  /*7840*/  MOV R5, UR9 ;  /* 0x0000000900057c02 */ /* 0x008fe20008000f00 */
[----:B------:R-:W-:Y:S01]  /*7850*/  IMAD.U32 R4, RZ, RZ, UR8 ;  /* 0x00000008ff047e24 */ /* 0x000fe2000f8e00ff */
[----:B-1----:R-:W-:Y:S01]  /*7860*/  MOV R7, UR7 ;  /* 0x0000000700077c02 */ /* 0x002fe20008000f00 */
[----:B------:R-:W-:Y:S01]  /*7870*/  IMAD.U32 R6, RZ, RZ, UR6 ;  /* 0x00000006ff067e24 */ /* 0x000fe2000f8e00ff */
[----:B-----5:R-:W-:Y:S01]  /*7880*/  MOV R11, UR5 ;  /* 0x00000005000b7c02 */ /* 0x020fe20008000f00 */
[----:B------:R-:W-:Y:S02]  /*7890*/  IMAD.U32 R10, RZ, RZ, UR4 ;  /* 0x00000004ff0a7e24 */ /* 0x000fe4000f8e00ff */
[----:B------:R-:W-:Y:S07]  /*78a0*/  LEPC R20, `(.L_x_112) ;  /* 0x000000001014794e */ /* 0x000fee0000000000 */
[----:B--2-4-:R-:W-:Y:S05]  /*78b0*/  CALL.ABS.NOINC R2 ;  /* 0x0000000002007343 */ /* 0x014fea0003c00000 */
.L_x_112:
[----:B-1--4-:R-:W-:Y:S01]  /*78c0*/  SHF.L.U32 R3, R28, 0x10, RZ ;  /* 0x000000101c037819 */ /* 0x012fe200000006ff */
[----:B------:R-:W-:Y:S05]  /*78d0*/  WARPSYNC.ALL ;  /* 0x0000000000007948 */ /* 0x000fea0003800000 */
[----:B------:R-:W-:Y:S01]  /*78e0*/  R2UR UR4, R25 ;  /* 0x00000000190472ca */ /* 0x000fe200000e0000 */
[----:B------:R-:W1:Y:S01]  /*78f0*/  S2R R75, SR_CgaCtaId ;  /* 0x00000000004b7919 */ /* 0x000e620000008800 */
[C---:B------:R-:W-:Y:S01]  /*7900*/  SHF.L.U32 R20, R29.reuse, 0x10, RZ ;  /* 0x000000101d147819 */ /* 0x040fe200000006ff */
[----:B------:R-:W-:Y:S01]  /*7910*/  BSSY.RECONVERGENT B0, `(.L_x_113) ;  /* 0x0000056000007945 */ /* 0x000fe20003800200 */
[----:B------:R-:W-:Y:S02]  /*7920*/  LOP3.LUT R21, R29, 0xffff0000, RZ, 0xc0, !PT ;  /* 0xffff00001d157812 */ /* 0x000fe400078ec0ff */
[----:B------:R-:W-:Y:S02]  /*7930*/  ISETP.NE.AND P6, PT, R67, RZ, PT ;  /* 0x000000ff4300720c */ /* 0x000fe40003fc5270 */
[----:B------:R-:W-:Y:S05]  /*7940*/  ISETP.NE.AND P0, PT, R50, RZ, PT ;  /* 0x000000ff3200720c */ /* 0x000fea0003f05270 */
[----:B------:R-:W3:Y:S02]  /*7950*/  LDTM.16dp256bit.x4 R4, tmem[UR4+0x20] ;  /* 0x00002004000479ee */ /* 0x000ee40008120000 */
[----:B---3--:R-:W-:Y:S01]  /*7960*/  FMUL R0, R24, R4 ;  /* 0x0000000418007220 */ /* 0x008fe20000400000 */
[----:B------:R-:W-:Y:S01]  /*7970*/  LOP3.LUT R4, R28, 0xffff0000, RZ, 0xc0, !PT ;  /* 0xffff00001c047812 */ /* 0x000fe200078ec0ff */
[C---:B------:R-:W-:Y:S01]  /*7980*/  FMUL R2, R24.reuse, R5 ;  /* 0x0000000518027220 */ /* 0x040fe20000400000 */
[C---:B------:R-:W-:Y:S01]  /*7990*/  FMUL R7, R24.reuse, R7 ;  /* 0x0000000718077220 */ /* 0x040fe20000400000 */
[C---:B------:R-:W-:Y:S01]  /*79a0*/  FFMA R0, R27.reuse, R3, R0 ;  /* 0x000000031b007223 */ /* 0x040fe20000000000 */
[C---:B------:R-:W-:Y:S01]  /*79b0*/  FMUL R3, R24.reuse, R6 ;  /* 0x0000000618037220 */ /* 0x040fe20000400000 */
[C---:B------:R-:W-:Y:S01]  /*79c0*/  FFMA R2, R27.reuse, R4, R2 ;  /* 0x000000041b027223 */ /* 0x040fe20000000002 */
[C---:B------:R-:W-:Y:S01]  /*79d0*/  FMUL R4, R24.reuse, R8 ;  /* 0x0000000818047220 */ /* 0x040fe20000400000 */
[----:B------:R-:W-:Y:S01]  /*79e0*/  FMUL R8, R24, R12 ;  /* 0x0000000c18087220 */ /* 0x000fe20000400000 */
[C---:B------:R-:W-:Y:S01]  /*79f0*/  FFMA R3, R27.reuse, R20, R3 ;  /* 0x000000141b037223 */ /* 0x040fe20000000003 */
[----:B------:R-:W-:Y:S01]  /*7a00*/  FFMA R7, R27, R21, R7 ;  /* 0x000000151b077223 */ /* 0x000fe20000000007 */
[----:B------:R-:W-:Y:S01]  /*7a10*/  F2FP.BF16.F32.PACK_AB R32, R2, R0 ;  /* 0x000000000220723e */ /* 0x000fe200000010ff */
[----:B------:R-:W-:Y:S01]  /*7a20*/  FMUL R12, R24, R16 ;  /* 0x00000010180c7220 */ /* 0x000fe20000400000 */
[----:B------:R-:W-:Y:S01]  /*7a30*/  SHF.L.U32 R16, R30, 0x10, RZ ;  /* 0x000000101e107819 */ /* 0x000fe200000006ff */
[----:B------:R-:W-:Y:S01]  /*7a40*/  FMUL R5, R24, R9 ;  /* 0x0000000918057220 */ /* 0x000fe20000400000 */
[----:B------:R-:W-:Y:S01]  /*7a50*/  LOP3.LUT R0, R30, 0xffff0000, RZ, 0xc0, !PT ;  /* 0xffff00001e007812 */ /* 0x000fe200078ec0ff */
[C---:B------:R-:W-:Y:S01]  /*7a60*/  FMUL R6, R24.reuse, R10 ;  /* 0x0000000a18067220 */ /* 0x040fe20000400000 */
[----:B------:R-:W-:Y:S01]  /*7a70*/  SHF.L.U32 R2, R31, 0x10, RZ ;  /* 0x000000101f027819 */ /* 0x000fe200000006ff */
[----:B------:R-:W-:Y:S01]  /*7a80*/  FFMA R4, R27, R16, R4 ;  /* 0x000000101b047223 */ /* 0x000fe20000000004 */
[----:B------:R-:W-:Y:S01]  /*7a90*/  F2FP.BF16.F32.PACK_AB R33, R7, R3 ;  /* 0x000000030721723e */ /* 0x000fe200000010ff */
[----:B------:R-:W-:Y:S01]  /*7aa0*/  FFMA R5, R27, R0, R5 ;  /* 0x000000001b057223 */ /* 0x000fe20000000005 */
[----:B------:R-:W-:Y:S01]  /*7ab0*/  LOP3.LUT R3, R31, 0xffff0000, RZ, 0xc0, !PT ;  /* 0xffff00001f037812 */ /* 0x000fe200078ec0ff */
[----:B------:R-:W-:Y:S01]  /*7ac0*/  FMUL R11, R24, R11 ;  /* 0x0000000b180b7220 */ /* 0x000fe20000400000 */
[C---:B------:R-:W-:Y:S01]  /*7ad0*/  SHF.L.U32 R0, R36.reuse, 0x10, RZ ;  /* 0x0000001024007819 */ /* 0x040fe200000006ff */
[C---:B------:R-:W-:Y:S01]  /*7ae0*/  FFMA R6, R27.reuse, R2, R6 ;  /* 0x000000021b067223 */ /* 0x040fe20000000006 */
[----:B------:R-:W-:Y:S01]  /*7af0*/  LOP3.LUT R2, R36, 0xffff0000, RZ, 0xc0, !PT ;  /* 0xffff000024027812 */ /* 0x000fe200078ec0ff */
[----:B------:R-:W-:Y:S01]  /*7b00*/  FFMA R11, R27, R3, R11 ;  /* 0x000000031b0b7223 */ /* 0x000fe2000000000b */
[----:B------:R-:W-:Y:S01]  /*7b10*/  SHF.L.U32 R3, R37, 0x10, RZ ;  /* 0x0000001025037819 */ /* 0x000fe200000006ff */
[C---:B------:R-:W-:Y:S01]  /*7b20*/  FMUL R9, R24.reuse, R13 ;  /* 0x0000000d18097220 */ /* 0x040fe20000400000 */
[----:B------:R-:W-:Y:S01]  /*7b30*/  F2FP.BF16.F32.PACK_AB R34, R5, R4 ;  /* 0x000000040522723e */ /* 0x000fe200000010ff */
[----:B------:R-:W-:Y:S01]  /*7b40*/  FMUL R10, R24, R14 ;  /* 0x0000000e180a7220 */ /* 0x000fe20000400000 */
[----:B------:R-:W-:Y:S01]  /*7b50*/  SHF.L.U32 R4, R39, 0x10, RZ ;  /* 0x0000001027047819 */ /* 0x000fe200000006ff */
[----:B------:R-:W-:Y:S01]  /*7b60*/  FFMA R8, R27, R0, R8 ;  /* 0x000000001b087223 */ /* 0x000fe20000000008 */
[----:B------:R-:W-:Y:S01]  /*7b70*/  LOP3.LUT R0, R37, 0xffff0000, RZ, 0xc0, !PT ;  /* 0xffff000025007812 */ /* 0x000fe200078ec0ff */
[C---:B------:R-:W-:Y:S01]  /*7b80*/  FFMA R9, R27.reuse, R2, R9 ;  /* 0x000000021b097223 */ /* 0x040fe20000000009 */
[C---:B------:R-:W-:Y:S01]  /*7b90*/  SHF.L.U32 R2, R38.reuse, 0x10, RZ ;  /* 0x0000001026027819 */ /* 0x040fe200000006ff */
[----:B------:R-:W-:Y:S01]  /*7ba0*/  FFMA R10, R27, R3, R10 ;  /* 0x000000031b0a7223 */ /* 0x000fe2000000000a */
[----:B------:R-:W-:Y:S01]  /*7bb0*/  LOP3.LUT R3, R38, 0xffff0000, RZ, 0xc0, !PT ;  /* 0xffff000026037812 */ /* 0x000fe200078ec0ff */
[C---:B------:R-:W-:Y:S01]  /*7bc0*/  FMUL R15, R24.reuse, R15 ;  /* 0x0000000f180f7220 */ /* 0x040fe20000400000 */
[----:B------:R-:W-:Y:S01]  /*7bd0*/  LOP3.LUT R5, R39, 0xffff0000, RZ, 0xc0, !PT ;  /* 0xffff000027057812 */ /* 0x000fe200078ec0ff */
[C---:B------:R-:W-:Y:S01]  /*7be0*/  FMUL R13, R24.reuse, R17 ;  /* 0x00000011180d7220 */ /* 0x040fe20000400000 */
[----:B------:R-:W-:Y:S01]  /*7bf0*/  F2FP.BF16.F32.PACK_AB R35, R11, R6 ;  /* 0x000000060b23723e */ /* 0x000fe200000010ff */
[C---:B------:R-:W-:Y:S01]  /*7c00*/  FMUL R14, R24.reuse, R18 ;  /* 0x00000012180e7220 */ /* 0x040fe20000400000 */
[C---:B------:R-:W-:Y:S01]  /*7c10*/  FFMA R15, R27.reuse, R0, R15 ;  /* 0x000000001b0f7223 */ /* 0x040fe2000000000f */
[----:B------:R-:W-:Y:S01]  /*7c20*/  FMUL R19, R24, R19 ;  /* 0x0000001318137220 */ /* 0x000fe20000400000 */
[----:B------:R-:W-:Y:S01]  /*7c30*/  FFMA R12, R27, R2, R12 ;  /* 0x000000021b0c7223 */ /* 0x000fe2000000000c */
[----:B------:R3:W-:Y:S01]  /*7c40*/  STSM.16.M88.4 [R69+0x1200], R32 ;  /* 0x0012002045007844 */ /* 0x0007e20000000200 */
[----:B------:R-:W-:Y:S01]  /*7c50*/  F2FP.BF16.F32.PACK_AB R8, R9, R8 ;  /* 0x000000080908723e */ /* 0x000fe200000010ff */
[----:B------:R-:W-:Y:S01]  /*7c60*/  FFMA R13, R27, R3, R13 ;  /* 0x000000031b0d7223 */ /* 0x000fe2000000000d */
[----:B------:R-:W-:Y:S01]  /*7c70*/  F2FP.BF16.F32.PACK_AB R9, R15, R10 ;  /* 0x0000000a0f09723e */ /* 0x000fe200000010ff */
[C---:B------:R-:W-:Y:S01]  /*7c80*/  FFMA R14, R27.reuse, R4, R14 ;  /* 0x000000041b0e7223 */ /* 0x040fe2000000000e */
[----:B------:R-:W-:Y:S01]  /*7c90*/  FFMA R19, R27, R5, R19 ;  /* 0x000000051b137223 */ /* 0x000fe20000000013 */
[----:B------:R-:W-:Y:S02]  /*7ca0*/  MOV R0, UR50 ;  /* 0x0000003200007c02 */ /* 0x000fe40008000f00 */
[----:B------:R-:W-:Y:S02]  /*7cb0*/  F2FP.BF16.F32.PACK_AB R10, R13, R12 ;  /* 0x0000000c0d0a723e */ /* 0x000fe400000010ff */
[----:B------:R-:W-:Y:S02]  /*7cc0*/  F2FP.BF16.F32.PACK_AB R11, R19, R14 ;  /* 0x0000000e130b723e */ /* 0x000fe400000010ff */
[----:B------:R-:W-:Y:S02]  /*7cd0*/  @P6 LEA R0, R0, UR49, 0x3 ;  /* 0x0000003100006c11 */ /* 0x000fe4000f8e18ff */
[----:B------:R-:W-:Y:S01]  /*7ce0*/  LEA R2, R71, UR49, 0x3 ;  /* 0x0000003147027c11 */ /* 0x000fe2000f8e18ff */
[----:B------:R3:W-:Y:S01]  /*7cf0*/  STSM.16.M88.4 [R68+0x1200], R8 ;  /* 0x0012000844007844 */ /* 0x0007e20000000200 */
[----:B------:R-:W-:Y:S02]  /*7d00*/  @P6 IADD3 R0, PT, PT, R0, 0x130, RZ ;  /* 0x0000013000006810 */ /* 0x000fe40007ffe0ff */
[----:B------:R-:W-:Y:S01]  /*7d10*/  @P6 SHF.L.U32 R3, R48, 0x1f, RZ ;  /* 0x0000001f30036819 */ /* 0x000fe200000006ff */
[----:B------:R-:W-:Y:S01]  /*7d20*/  @!PT LDS RZ, [RZ] ;  /* 0x00000000fffff984 */ /* 0x000fe20000000800 */
[----:B------:R-:W-:Y:S01]  /*7d30*/  @!PT LDS RZ, [RZ] ;  /* 0x00000000fffff984 */ /* 0x000fe20000000800 */
[----:B------:R-:W-:Y:S01]  /*7d40*/  @!PT LDS RZ, [RZ] ;  /* 0x00000000fffff984 */ /* 0x000fe20000000800 */
[----:B------:R-:W-:Y:S01]  /*7d50*/  @!PT LDS RZ, [RZ] ;  /* 0x00000000fffff984 */ /* 0x000fe20000000800 */
[----:B------:R4:W-:Y:S06]  /*7d60*/  MEMBAR.ALL.CTA ;  /* 0x0000000000007992 */ /* 0x0009ec0000008000 */
[----:B----4-:R-:W4:Y:S01]  /*7d70*/  FENCE.VIEW.ASYNC.S ;  /* 0x00000000000073c6 */ /* 0x010f220000000000 */
[----:B-1----:R-:W-:Y:S01]  /*7d80*/  @P6 PRMT R0, R75, 0x654, R0 ;  /* 0x000006544b006816 */ /* 0x002fe20000000000 */
[----:B----4-:R-:W-:Y:S06]  /*7d90*/  BAR.SYNC.DEFER_BLOCKING 0x1, 0x80 ;  /* 0x0042000000007b1d */ /* 0x010fec0000010000 */
[----:B------:R-:W-:Y:S05]  /*7da0*/  @P0 BRA `(.L_x_114) ;  /* 0x0000000000300947 */ /* 0x000fea0003800000 */
[----:B------:R-:W1:Y:S01]  /*7db0*/  LDCU.64 UR6, c[0x0][0x348] ;  /* 0x00006900ff0677ac */ /* 0x000e620008000a00 */
[----:B------:R-:W-:Y:S02]  /*7dc0*/  R2UR UR10, R65 ;  /* 0x00000000410a72ca */ /* 0x000fe400000e0000 */
[----:B------:R-:W-:Y:S01]  /*7dd0*/  R2UR UR11, R64 ;  /* 0x00000000400b72ca */ /* 0x000fe200000e0000 */
[----:B------:R-:W-:Y:S01]  /*7de0*/  UIADD3 UR9, UPT, UPT, UR41, 0x20, URZ ;  /* 0x0000002029097890 */ /* 0x000fe2000fffe0ff */
[----:B------:R-:W-:Y:S01]  /*7df0*/  R2UR UR12, R62 ;  /* 0x000000003e0c72ca */ /* 0x000fe200000e0000 */
[----:B------:R-:W-:Y:S01]  /*7e00*/  UIADD3 UR8, UPT, UPT, UR49, 0x1200, URZ ;  /* 0x0000120031087890 */ /* 0x000fe2000fffe0ff */
[----:B------:R-:W-:Y:S01]  /*7e10*/  R2UR UR13, R63 ;  /* 0x000000003f0d72ca */ /* 0x000fe200000e0000 */
[----:B-1----:R-:W-:Y:S04]  /*7e20*/  UIADD3 UR4, UP0, UPT, UR6, 0x780, URZ ;  /* 0x0000078006047890 */ /* 0x002fe8000ff1e0ff */
[----:B------:R-:W-:Y:S09]  /*7e30*/  UIADD3.X UR5, UPT, UPT, URZ, UR7, URZ, UP0, !UPT ;  /* 0x00000007ff057290 */ /* 0x000ff200087fe4ff */
[----:B------:R1:W-:Y:S01]  /*7e40*/  UTMASTG.5D.IM2COL [UR8], [UR4] ;  /* 0x00000008040073b5 */ /* 0x0003e20008060000 */
[----:B------:R0:W-:Y:S01]  /*7e50*/  UTMACMDFLUSH ;  /* 0x00000000000079b7 */ /* 0x0001e20000000000 */
[----:B-1----:R-:W-:Y:S04]  /*7e60*/  DEPBAR.LE SB0, 0x1 ;  /* 0x000080400000791a */ /* 0x002fe80000000000 */
.L_x_114:
[----:B------:R-:W-:Y:S05]  /*7e70*/  BSYNC.RECONVERGENT B0 ;  /* 0x0000000000007941 */ /* 0x000fea0003800200 */
.L_x_113:
[----:B------:R-:W-:Y:S01]  /*7e80*/  BAR.SYNC.DEFER_BLOCKING 0x1, 0x80 ;  /* 0x0042000000007b1d */ /* 0x000fe20000010000 */
[----:B------:R-:W-:Y:S04]  /*7e90*/  UIADD3 UR4, UPT, UPT, UR50, 0x1, URZ ;  /* 0x0000000132047890 */ /* 0x000fe8000fffe0ff */
[----:B------:R-:W-:Y:S04]  /*7ea0*/  UISETP.NE.AND UP0, UPT, UR4, 0x4, UPT ;  /* 0x000000040400788c */ /* 0x000fe8000bf05270 */
[----:B------:R-:W-:Y:S01]  /*7eb0*/  USEL UR40, UR4, URZ, UP0 ;  /* 0x000000ff04287287 */ /* 0x000fe20008000000 */
[----:B------:R1:W-:Y:S01]  /*7ec0*/  @P6 SYNCS.ARRIVE.TRANS64.RED.A1T0 RZ, [R0+URZ], RZ ;  /* 0x000000ff00ff69a7 */ /* 0x0003e200081004ff */
[----:B------:R-:W-:Y:S01]  /*7ed0*/  BSSY B1, `(.L_x_115) ;  /* 0x0000014000017945 */ /* 0x000fe20003800000 */
[----:B------:R-:W4:Y:S02]  /*7ee0*/  @P6 SYNCS.PHASECHK.TRANS64.TRYWAIT P0, [R2+URZ+0x110], R3 ;  /* 0x00011003020065a7 */ /* 0x000f2400080011ff */
[----:B----4-:R-:W-:Y:S01]  /*7ef0*/  @P6 SEL R73, RZ, 0x1, !P0 ;  /* 0x00000001ff496807 */ /* 0x010fe20004000000 */
[----:B-1----:R-:W-:Y:S06]  /*7f00*/  @!P6 BRA `(.L_x_116) ;  /* 0x000000000040e947 */ /* 0x002fec0003800000 */
[----:B------:R-:W-:Y:S01]  /*7f10*/  ISETP.NE.AND P1, PT, R74, RZ, PT ;  /* 0x000000ff4a00720c */ /* 0x000fe20003f25270 */
[----:B------:R-:W-:Y:S01]  /*7f20*/  BSSY B0, `(.L_x_117) ;  /* 0x0000009000007945 */ /* 0x000fe20003800000 */
[----:B------:R-:W-:Y:S11]  /*7f30*/  ISETP.NE.AND P0, PT, R73, RZ, PT ;  /* 0x000000ff4900720c */ /* 0x000ff60003f05270 */
[----:B------:R-:W-:Y:S05]  /*7f40*/  @P1 IMAD R3, R71, 0x1000, R72 ;  /* 0x0000100047031824 */ /* 0x000fea00078e0248 */
[----:B------:R-:W-:Y:S05]  /*7f50*/  @P1 IADD3 R0, PT, PT, R3, UR49, RZ ;  /* 0x0000003103001c10 */ /* 0x000fea000fffe0ff */
[----:B------:R-:W-:Y:S01]  /*7f60*/  @P1 IMAD.IADD R0, R61, 0x1, R0 ;  /* 0x000000013d001824 */ /* 0x000fe200078e0200 */
[----:B------:R-:W-:Y:S06]  /*7f70*/  @P0 BRA `(.L_x_118) ;  /* 0x00000000000c0947 */ /* 0x000fec0003800000 */
[----:B------:R-:W-:Y:S04]  /*7f80*/  SHF.L.U32 R4, R48, 0x1f, RZ ;  /* 0x0000001f30047819 */ /* 0x000fe800000006ff */
[----:B------:R-:W1:Y:S02]  /*7f90*/  SYNCS.PHASECHK.TRANS64.TRYWAIT P0, [R2+URZ+0x110], R4 ;  /* 0x00011004020075a7 */ /* 0x000e6400080011ff */
[----:B-1----:R-:W-:Y:S05]  /*7fa0*/  @!P0 BRA `(.L_x_119) ;  /* 0x0000002000788947 */ /* 0x002fea0003800000 */
.L_x_118:
[----:B------:R-:W-:Y:S05]  /*7fb0*/  BSYNC B0 ;  /* 0x0000000000007941 */ /* 0x000fea0003800000 */
.L_x_117:
[----:B------:R-:W-:Y:S02]  /*7fc0*/  ISETP.NE.AND P0, PT, R74, RZ, PT ;  /* 0x000000ff4a00720c */ /* 0x000fe40003f05270 */
[----:B------:R-:W-:Y:S11]  /*7fd0*/  IADD3 R71, PT, PT, R71, 0x1, RZ ;  /* 0x0000000147477810 */ /* 0x000ff60007ffe0ff */
[----:B------:R-:W-:Y:S05]  /*7fe0*/  @P0 WARPSYNC.ALL ;  /* 0x0000000000000948 */ /* 0x000fea0003800000 */
[----:B------:R4:W1:Y:S04]  /*7ff0*/  @P0 LDSM.16.M88.4 R28, [R3+UR49+0x200] ;  /* 0x00020031031c083b */ /* 0x0008680008000200 */
[----:B------:R4:W1:Y:S02]  /*8000*/  @P0 LDSM.16.M88.4 R36, [R0+0x200] ;  /* 0x000200000024083b */ /* 0x0008640000000200 */
.L_x_116:
[----:B------:R-:W-:Y:S05]  /*8010*/  BSYNC B1 ;  /* 0x0000000000017941 */ /* 0x000fea0003800000 */
.L_x_115:
[----:B----4-:R-:W-:Y:S05]  /*8020*/  VIADD R0, R25, 0x40 ;  /* 0x0000004019007836 */ /* 0x010fea0000000000 */
[----:B------:R-:W-:Y:S04]  /*8030*/  SHF.R.U32.HI R0, RZ, 0x15, R0 ;  /* 0x00000015ff007819 */ /* 0x000fe80000011600 */
[----:B------:R-:W-:Y:S11]  /*8040*/  LOP3.LUT P0, RZ, R0, 0x3, R52, 0x48, !PT ;  /* 0x0000000300ff7812 */ /* 0x000ff60007804834 */
[----:B------:R-:W-:Y:S02]  /*8050*/  @!UPT UIADD3 URZ, UPT, UPT, URZ, URZ, URZ ;  /* 0x000000fffffff290 */ /* 0x000fe4000fffe0ff */
[----:B------:R-:W-:Y:S05]  /*8060*/  @!P0 BRA `(.L_x_120) ;  /* 0x0000000000408947 */ /* 0x000fea0003800000 */
[----:B------:R-:W4:Y:S01]  /*8070*/  LDCU.64 UR8, c[0x4][0x70] ;  /* 0x01000e00ff0877ac */ /* 0x000f220008000a00 */
[----:B------:R-:W-:Y:S01]  /*8080*/  MOV R3, 0x0 ;  /* 0x0000000000037802 */ /* 0x000fe20000000f00 */
[----:B------:R-:W-:Y:S02]  /*8090*/  HFMA2 R12, -RZ, RZ, 0, 5.9604644775390625e-08 ;  /* 0x00000001ff0c7431 */ /* 0x000fe400000001ff */
[----:B---3--:R-:W-:Y:S02]  /*80a0*/  IMAD.MOV.U32 R8, RZ, RZ, 0x192 ;  /* 0x00000192ff087424 */ /* 0x008fe400078e00ff */
[----:B------:R-:W-:Y:S01]  /*80b0*/  IMAD.MOV.U32 R13, RZ, RZ, RZ ;  /* 0x000000ffff0d7224 */ /* 0x000fe200078e00ff */
[----:B------:R-:W3:Y:S01]  /*80c0*/  LDCU.64 UR6, c[0x4][0x78] ;  /* 0x01000f00ff0677ac */ /* 0x000ee20008000a00 */
[----:B-1----:R-:W1:Y:S01]  /*80d0*/  LDC.64 R2, c[0x4][R3] ;  /* 0x0100000003027b82 */ /* 0x002e620000000a00 */
[----:B------:R-:W5:Y:S01]  /*80e0*/  LDCU.64 UR4, c[0x4][0x10] ;  /* 0x01000200ff0477ac */ /* 0x000f620008000a00 */
[----:B----4-:R-:W-:Y:S01]  /*80f0*/  MOV R5, UR9 ;  /* 0x0000000900057c02 */ /* 0x010fe20008000f00 */
[----:B------:R-:W-:Y:S01]  /*8100*/  IMAD.U32 R4, RZ, RZ, UR8 ;  /* 0x00000008ff047e24 */ /* 0x000fe2000f8e00ff */
[----:B---3--:R-:W-:Y:S01]  /*8110*/  MOV R7, UR7 ;  /* 0x0000000700077c02 */ /* 0x008fe20008000f00 */
[----:B------:R-:W-:Y:S01]  /*8120*/  IMAD.U32 R6, RZ, RZ, UR6 ;  /* 0x00000006ff067e24 */ /* 0x000fe2000f8e00ff */
[----:B-----5:R-:W-:Y:S01]  /*8130*/  MOV R11, UR5 ;  /* 0x00000005000b7c02 */ /* 0x020fe20008000f00 */
[----:B------:R-:W-:Y:S02]  /*8140*/  IMAD.U32 R10, RZ, RZ, UR4 ;  /* 0x00000004ff0a7e24 */ /* 0x000fe4000f8e00ff */
[----:B------:R-:W-:Y:S07]  /*8150*/  LEPC R20, `(.L_x_120) ;  /* 0x000000001014794e */ /* 0x000fee0000000000 */
[----:B-12---:R-:W-:Y:S05]  /*8160*/  CALL.ABS.NOINC R2 ;  /* 0x0000000002007343 */ /* 0x006fea0003c00000 */
.L_x_120:
[----:B-1----:R-:W-:Y:S01]  /*8170*/  SHF.L.U32 R3, R28, 0x10, RZ ;  /* 0x000000101c037819 */ /* 0x002fe200000006ff */
[----:B------:R-:W-:Y:S05]  /*8180*/  WARPSYNC.ALL ;  /* 0x0000000000007948 */ /* 0x000fea0003800000 */
[----:B------:R-:W-:Y:S01]  /*8190*/  R2UR UR4, R25 ;  /* 0x00000000190472ca */ /* 0x000fe200000e0000 */
[----:B------:R-:W-:Y:S01]  /*81a0*/  BSSY.RECONVERGENT B0, `(.L_x_121) ;  /* 0x0000057000007945 */ /* 0x000fe20003800200 */
[C---:B------:R-:W-:Y:S02]  /*81b0*/  SHF.L.U32 R20, R29.reuse, 0x10, RZ ;  /* 0x000000101d147819 */ /* 0x040fe400000006ff */
[----:B------:R-:W-:Y:S02]  /*81c0*/  LOP3.LUT R21, R29, 0xffff0000, RZ, 0xc0, !PT ;  /* 0xffff00001d157812 */ /* 0x000fe400078ec0ff */
[----:B------:R-:W-:Y:S02]  /*81d0*/  ISETP.NE.AND P6, PT, R67, RZ, PT ;  /* 0x000000ff4300720c */ /* 0x000fe40003fc5270 */
[----:B------:R-:W-:Y:S05]  /*81e0*/  ISETP.NE.AND P0, PT, R50, RZ, PT ;  /* 0x000000ff3200720c */ /* 0x000fea0003f05270 */
[----:B---3--:R-:W1:Y:S02]  /*81f0*/  LDTM.16dp256bit.x4 R4, tmem[UR4+0x40] ;  /* 0x00004004000479ee */ /* 0x008e640008120000 */
[----:B-1----:R-:W-:Y:S01]  /*8200*/  FMUL R0, R24, R4 ;  /* 0x0000000418007220 */ /* 0x002fe20000400000 */
[----:B------:R-:W-:Y:S01]  /*8210*/  LOP3.LUT R4, R28, 0xffff0000, RZ, 0xc0, !PT ;  /* 0xffff00001c047812 */ /* 0x000fe200078ec0ff */
[C---:B------:R-:W-:Y:S01]  /*8220*/  FMUL R2, R24.reuse, R5 ;  /* 0x0000000518027220 */ /* 0x040fe20000400000 */
[C---:B------:R-:W-:Y:S01]  /*8230*/  FMUL R7, R24.reuse, R7 ;  /* 0x0000000718077220 */ /* 0x040fe20000400000 */
[C---:B------:R-:W-:Y:S01]  /*8240*/  FFMA R0, R27.reuse, R3, R0 ;  /* 0x000000031b007223 */ /* 0x040fe20000000000 */
[C---:B------:R-:W-:Y:S01]  /*8250*/  FMUL R3, R24.reuse, R6 ;  /* 0x0000000618037220 */ /* 0x040fe20000400000 */
[C---:B------:R-:W-:Y:S01]  /*8260*/  FFMA R2, R27.reuse, R4, R2 ;  /* 0x000000041b027223 */ /* 0x040fe20000000002 */
[C---:B------:R-:W-:Y:S01]  /*8270*/  FMUL R4, R24.reuse, R8 ;  /* 0x0000000818047220 */ /* 0x040fe20000400000 */
[C---:B------:R-:W-:Y:S01]  /*8280*/  FMUL R8, R24.reuse, R12 ;  /* 0x0000000c18087220 */ /* 0x040fe20000400000 */
[----:B------:R-:W-:Y:S01]  /*8290*/  FMUL R12, R24, R16 ;  /* 0x00000010180c7220 */ /* 0x000fe20000400000 */
[----:B------:R-:W-:Y:S01]  /*82a0*/  SHF.L.U32 R16, R30, 0x10, RZ ;  /* 0x000000101e107819 */ /* 0x000fe200000006ff */
[C---:B------:R-:W-:Y:S01]  /*82b0*/  FFMA R3, R27.reuse, R20, R3 ;  /* 0x000000141b037223 */ /* 0x040fe20000000003 */
[----:B------:R-:W-:Y:S01]  /*82c0*/  F2FP.BF16.F32.PACK_AB R32, R2, R0 ;  /* 0x000000000220723e */ /* 0x000fe200000010ff */
[C---:B------:R-:W-:Y:S01]  /*82d0*/  FFMA R7, R27.reuse, R21, R7 ;  /* 0x000000151b077223 */ /* 0x040fe20000000007 */
[----:B------:R-:W-:Y:S01]  /*82e0*/  LOP3.LUT R0, R30, 0xffff0000, RZ, 0xc0, !PT ;  /* 0xffff00001e007812 */ /* 0x000fe200078ec0ff */
[----:B------:R-:W-:Y:S01]  /*82f0*/  FFMA R4, R27, R16, R4 ;  /* 0x000000101b047223 */ /* 0x000fe20000000004 */
[C---:B------:R-:W-:Y:S01]  /*8300*/  SHF.L.U32 R2, R31.reuse, 0x10, RZ ;  /* 0x000000101f027819 */ /* 0x040fe200000006ff */
[C---:B------:R-:W-:Y:S01]  /*8310*/  FMUL R5, R24.reuse, R9 ;  /* 0x0000000918057220 */ /* 0x040fe20000400000 */
[----:B------:R-:W-:Y:S01]  /*8320*/  LOP3.LUT R16, R31, 0xffff0000, RZ, 0xc0, !PT ;  /* 0xffff00001f107812 */ /* 0x000fe200078ec0ff */
[----:B------:R-:W-:Y:S01]  /*8330*/  FMUL R6, R24, R10 ;  /* 0x0000000a18067220 */ /* 0x000fe20000400000 */
[----:B------:R-:W-:Y:S01]  /*8340*/  F2FP.BF16.F32.PACK_AB R33, R7, R3 ;  /* 0x000000030721723e */ /* 0x000fe200000010ff */
[C---:B------:R-:W-:Y:S01]  /*8350*/  FFMA R5, R27.reuse, R0, R5 ;  /* 0x000000001b057223 */ /* 0x040fe20000000005 */
[C---:B------:R-:W-:Y:S01]  /*8360*/  SHF.L.U32 R0, R36.reuse, 0x10, RZ ;  /* 0x0000001024007819 */ /* 0x040fe200000006ff */
[----:B------:R-:W-:Y:S01]  /*8370*/  FFMA R6, R27, R2, R6 ;  /* 0x000000021b067223 */ /* 0x000fe20000000006 */
[----:B------:R-:W-:Y:S01]  /*8380*/  LOP3.LUT R2, R36, 0xffff0000, RZ, 0xc0, !PT ;  /* 0xffff000024027812 */ /* 0x000fe200078ec0ff */
[C---:B------:R-:W-:Y:S01]  /*8390*/  FMUL R11, R24.reuse, R11 ;  /* 0x0000000b180b7220 */ /* 0x040fe20000400000 */
[----:B------:R-:W-:Y:S01]  /*83a0*/  SHF.L.U32 R3, R37, 0x10, RZ ;  /* 0x0000001025037819 */ /* 0x000fe200000006ff */
[C---:B------:R-:W-:Y:S01]  /*83b0*/  FMUL R9, R24.reuse, R13 ;  /* 0x0000000d18097220 */ /* 0x040fe20000400000 */
[----:B------:R-:W-:Y:S01]  /*83c0*/  F2FP.BF16.F32.PACK_AB R34, R5, R4 ;  /* 0x000000040522723e */ /* 0x000fe200000010ff */
[----:B------:R-:W-:Y:S01]  /*83d0*/  FMUL R10, R24, R14 ;  /* 0x0000000e180a7220 */ /* 0x000fe20000400000 */
[----:B------:R-:W-:Y:S01]  /*83e0*/  SHF.L.U32 R4, R39, 0x10, RZ ;  /* 0x0000001027047819 */ /* 0x000fe200000006ff */
[----:B------:R-:W-:Y:S01]  /*83f0*/  FFMA R11, R27, R16, R11 ;  /* 0x000000101b0b7223 */ /* 0x000fe2000000000b */
[----:B------:R-:W-:Y:S01]  /*8400*/  LOP3.LUT R5, R39, 0xffff0000, RZ, 0xc0, !PT ;  /* 0xffff000027057812 */ /* 0x000fe200078ec0ff */
[----:B------:R-:W-:Y:S01]  /*8410*/  FFMA R8, R27, R0, R8 ;  /* 0x000000001b087223 */ /* 0x000fe20000000008 */
[----:B------:R-:W-:Y:S01]  /*8420*/  LOP3.LUT R0, R37, 0xffff0000, RZ, 0xc0, !PT ;  /* 0xffff000025007812 */ /* 0x000fe200078ec0ff */
[C---:B------:R-:W-:Y:S01]  /*8430*/  FFMA R9, R27.reuse, R2, R9 ;  /* 0x000000021b097223 */ /* 0x040fe20000000009 */
[C---:B------:R-:W-:Y:S01]  /*8440*/  SHF.L.U32 R2, R38.reuse, 0x10, RZ ;  /* 0x0000001026027819 */ /* 0x040fe200000006ff */
[----:B------:R-:W-:Y:S01]  /*8450*/  FFMA R10, R27, R3, R10 ;  /* 0x000000031b0a7223 */ /* 0x000fe2000000000a */
[----:B------:R-:W-:Y:S01]  /*8460*/  LOP3.LUT R3, R38, 0xffff0000, RZ, 0xc0, !PT ;  /* 0xffff000026037812 */ /* 0x000fe200078ec0ff */
[C---:B------:R-:W-:Y:S01]  /*8470*/  FMUL R15, R24.reuse, R15 ;  /* 0x0000000f180f7220 */ /* 0x040fe20000400000 */
[----:B------:R-:W-:Y:S01]  /*8480*/  F2FP.BF16.F32.PACK_AB R35, R11, R6 ;  /* 0x000000060b23723e */ /* 0x000fe200000010ff */
[C---:B------:R-:W-:Y:S01]  /*8490*/  FMUL R13, R24.reuse, R17 ;  /* 0x00000011180d7220 */ /* 0x040fe20000400000 */
[C---:B------:R-:W-:Y:S01]  /*84a0*/  FMUL R14, R24.reuse, R18 ;  /* 0x00000012180e7220 */ /* 0x040fe20000400000 */
[----:B------:R-:W-:Y:S01]  /*84b0*/  FFMA R15, R27, R0, R15 ;  /* 0x000000001b0f7223 */ /* 0x000fe2000000000f */
[----:B------:R-:W-:Y:S01]  /*84c0*/  FMUL R19, R24, R19 ;  /* 0x0000001318137220 */ /* 0x000fe20000400000 */
[----:B------:R1:W-:Y:S01]  /*84d0*/  STSM.16.M88.4 [R69+0x2200], R32 ;  /* 0x0022002045007844 */ /* 0x0003e20000000200 */
[----:B------:R-:W-:Y:S01]  /*84e0*/  F2FP.BF16.F32.PACK_AB R8, R9, R8 ;  /* 0x000000080908723e */ /* 0x000fe200000010ff */
[----:B------:R-:W-:Y:S01]  /*84f0*/  FFMA R12, R27, R2, R12 ;  /* 0x000000021b0c7223 */ /* 0x000fe2000000000c */
[----:B------:R-:W-:Y:S01]  /*8500*/  F2FP.BF16.F32.PACK_AB R9, R15, R10 ;  /* 0x0000000a0f09723e */ /* 0x000fe200000010ff */
[C---:B------:R-:W-:Y:S01]  /*8510*/  FFMA R13, R27.reuse, R3, R13 ;  /* 0x000000031b0d7223 */ /* 0x040fe2000000000d */
        /* <DEDUP_REMOVED lines=15> */
[----:B---3--:R-:W3:Y:S01]  /*8610*/  FENCE.VIEW.ASYNC.S ;  /* 0x00000000000073c6 */ /* 0x008ee20000000000 */
[----:B------:R-:W-:Y:S01]  /*8620*/  @P6 PRMT R0, R75, 0x654, R0 ;  /* 0x000006544b006816 */ /* 0x000fe20000000000 */
[----:B---3--:R-:W-:Y:S06]  /*8630*/  BAR.SYNC.DEFER_BLOCKING 0x1, 0x80 ;  /* 0x0042000000007b1d */ /* 0x008fec0000010000 */
[----:B------:R-:W-:Y:S05]  /*8640*/  @P0 BRA `(.L_x_122) ;  /* 0x0000000000300947 */ /* 0x000fea0003800000 */
[----:B------:R-:W3:Y:S01]  /*8650*/  LDCU.64 UR6, c[0x0][0x348] ;  /* 0x00006900ff0677ac */ /* 0x000ee20008000a00 */
[----:B------:R-:W-:Y:S02]  /*8660*/  R2UR UR10, R65 ;  /* 0x00000000410a72ca */ /* 0x000fe400000e0000 */
[----:B------:R-:W-:Y:S01]  /*8670*/  R2UR UR11, R64 ;  /* 0x00000000400b72ca */ /* 0x000fe200000e0000 */
[----:B------:R-:W-:Y:S01]  /*8680*/  UIADD3 UR9, UPT, UPT, UR41, 0x40, URZ ;  /* 0x0000004029097890 */ /* 0x000fe2000fffe0ff */
[----:B------:R-:W-:Y:S01]  /*8690*/  R2UR UR12, R62 ;  /* 0x000000003e0c72ca */ /* 0x000fe200000e0000 */
[----:B------:R-:W-:Y:S01]  /*86a0*/  UIADD3 UR8, UPT, UPT, UR49, 0x2200, URZ ;  /* 0x0000220031087890 */ /* 0x000fe2000fffe0ff */
[----:B------:R-:W-:Y:S01]  /*86b0*/  R2UR UR13, R63 ;  /* 0x000000003f0d72ca */ /* 0x000fe200000e0000 */
[----:B---3--:R-:W-:Y:S04]  /*86c0*/  UIADD3 UR4, UP0, UPT, UR6, 0x780, URZ ;  /* 0x0000078006047890 */ /* 0x008fe8000ff1e0ff */
[----:B------:R-:W-:Y:S09]  /*86d0*/  UIADD3.X UR5, UPT, UPT, URZ, UR7, URZ, UP0, !UPT ;  /* 0x00000007ff057290 */ /* 0x000ff200087fe4ff */
[----:B------:R3:W-:Y:S01]  /*86e0*/  UTMASTG.5D.IM2COL [UR8], [UR4] ;  /* 0x00000008040073b5 */ /* 0x0007e20008060000 */
[----:B------:R0:W-:Y:S01]  /*86f0*/  UTMACMDFLUSH ;  /* 0x00000000000079b7 */ /* 0x0001e20000000000 */
[----:B---3--:R-:W-:Y:S04]  /*8700*/  DEPBAR.LE SB0, 0x1 ;  /* 0x000080400000791a */ /* 0x008fe80000000000 */
.L_x_122:
[----:B------:R-:W-:Y:S05]  /*8710*/  BSYNC.RECONVERGENT B0 ;  /* 0x0000000000007941 */ /* 0x000fea0003800200 */
.L_x_121:
        /* <DEDUP_REMOVED lines=8> */
[----:B---3--:R-:W-:Y:S06]  /*87a0*/  @!P6 BRA `(.L_x_124) ;  /* 0x000000000040e947 */ /* 0x008fec0003800000 */
        /* <DEDUP_REMOVED lines=8> */
[----:B------:R-:W3:Y:S02]  /*8830*/  SYNCS.PHASECHK.TRANS64.TRYWAIT P0, [R3+URZ+0x110], R0 ;  /* 0x00011000030075a7 */ /* 0x000ee400080011ff */
[----:B---3--:R-:W-:Y:S05]  /*8840*/  @!P0 BRA `(.L_x_127) ;  /* 0x0000001800648947 */ /* 0x008fea0003800000 */
.L_x_126:
[----:B------:R-:W-:Y:S05]  /*8850*/  BSYNC B0 ;  /* 0x0000000000007941 */ /* 0x000fea0003800000 */
.L_x_125:
[----:B------:R-:W-:Y:S11]  /*8860*/  ISETP.NE.AND P0, PT, R74, RZ, PT ;  /* 0x000000ff4a00720c */ /* 0x000ff60003f05270 */
[----:B------:R-:W-:Y:S02]  /*8870*/  @!UPT UIADD3 URZ, UPT, UPT, URZ, URZ, URZ ;  /* 0x000000fffffff290 */ /* 0x000fe4000fffe0ff */
[----:B------:R-:W-:Y:S05]  /*8880*/  @P0 WARPSYNC.ALL ;  /* 0x0000000000000948 */ /* 0x000fea0003800000 */
[----:B------:R4:W1:Y:S04]  /*8890*/  @P0 LDSM.16.M88.4 R28, [R71+UR49+0x200] ;  /* 0x00020031471c083b */ /* 0x0008680008000200 */
[----:B------:R4:W1:Y:S02]  /*88a0*/  @P0 LDSM.16.M88.4 R36, [R2+0x200] ;  /* 0x000200000224083b */ /* 0x0008640000000200 */
.L_x_124:
[----:B------:R-:W-:Y:S05]  /*88b0*/  BSYNC B1 ;  /* 0x0000000000017941 */ /* 0x000fea0003800000 */
.L_x_123:
[----:B---3--:R-:W-:Y:S05]  /*88c0*/  VIADD R0, R25, 0x60 ;  /* 0x0000006019007836 */ /* 0x008fea0000000000 */
[----:B------:R-:W-:Y:S04]  /*88d0*/  SHF.R.U32.HI R0, RZ, 0x15, R0 ;  /* 0x00000015ff007819 */ /* 0x000fe80000011600 */
[----:B------:R-:W-:Y:S11]  /*88e0*/  LOP3.LUT P0, RZ, R0, 0x3, R52, 0x48, !PT ;  /* 0x0000000300ff7812 */ /* 0x000ff60007804834 */
[----:B------:R-:W-:Y:S02]  /*88f0*/  @!UPT UIADD3 URZ, UPT, UPT, URZ, URZ, URZ ;  /* 0x000000fffffff290 */ /* 0x000fe4000fffe0ff */
[----:B------:R-:W-:Y:S05]  /*8900*/  @!P0 BRA `(.L_x_128) ;  /* 0x0000000000408947 */ /* 0x000fea0003800000 */
[----:B------:R-:W3:Y:S01]  /*8910*/  LDCU.64 UR8, c[0x4][0x70] ;  /* 0x01000e00ff0877ac */ /* 0x000ee20008000a00 */
[----:B------:R-:W-:Y:S01]  /*8920*/  MOV R3, 0x0 ;  /* 0x0000000000037802 */ /* 0x000fe20000000f00 */
[----:B------:R-:W-:Y:S02]  /*8930*/  HFMA2 R12, -RZ, RZ, 0, 5.9604644775390625e-08 ;  /* 0x00000001ff0c7431 */ /* 0x000fe400000001ff */
[----:B-1----:R-:W-:Y:S02]  /*8940*/  IMAD.MOV.U32 R8, RZ, RZ, 0x192 ;  /* 0x00000192ff087424 */ /* 0x002fe400078e00ff */
[----:B------:R-:W-:Y:S01]  /*8950*/  IMAD.MOV.U32 R13, RZ, RZ, RZ ;  /* 0x000000ffff0d7224 */ /* 0x000fe200078e00ff */
[----:B------:R-:W1:Y:S01]  /*8960*/  LDCU.64 UR6, c[0x4][0x78] ;  /* 0x01000f00ff0677ac */ /* 0x000e620008000a00 */
[----:B----4-:R-:W4:Y:S01]  /*8970*/  LDC.64 R2, c[0x4][R3] ;  /* 0x0100000003027b82 */ /* 0x010f220000000a00 */
        /* <DEDUP_REMOVED lines=9> */
.L_x_128:
[----:B------:R-:W-:Y:S01]  /*8a10*/  ISETP.NE.AND P0, PT, R50, RZ, PT ;  /* 0x000000ff3200720c */ /* 0x000fe20003f05270 */
[----:B------:R-:W-:Y:S05]  /*8a20*/  WARPSYNC.ALL ;  /* 0x0000000000007948 */ /* 0x000fea0003800000 */
[----:B------:R-:W-:Y:S01]  /*8a30*/  R2UR UR4, R25 ;  /* 0x00000000190472ca */ /* 0x000fe200000e0000 */
[----:B------:R-:W3:Y:S01]  /*8a40*/  S2UR UR5, SR_CgaCtaId ;  /* 0x00000000000579c3 */ /* 0x000ee20000008800 */
[C---:B-1----:R-:W-:Y:S01]  /*8a50*/  SHF.L.U32 R0, R28.reuse, 0x10, RZ ;  /* 0x000000101c007819 */ /* 0x042fe200000006ff */
[----:B------:R-:W-:Y:S01]  /*8a60*/  BSSY.RECONVERGENT B0, `(.L_x_129) ;  /* 0x0000054000007945 */ /* 0x000fe20003800200 */
[----:B----4-:R-:W-:Y:S02]  /*8a70*/  LOP3.LUT R2, R28, 0xffff0000, RZ, 0xc0, !PT ;  /* 0xffff00001c027812 */ /* 0x010fe400078ec0ff */
[C---:B------:R-:W-:Y:S02]  /*8a80*/  SHF.L.U32 R3, R29.reuse, 0x10, RZ ;  /* 0x000000101d037819 */ /* 0x040fe400000006ff */
[----:B------:R-:W-:Y:S02]  /*8a90*/  LOP3.LUT R20, R29, 0xffff0000, RZ, 0xc0, !PT ;  /* 0xffff00001d147812 */ /* 0x000fe400078ec0ff */
[C---:B------:R-:W-:Y:S02]  /*8aa0*/  SHF.L.U32 R21, R30.reuse, 0x10, RZ ;  /* 0x000000101e157819 */ /* 0x040fe400000006ff */
[----:B------:R-:W-:Y:S01]  /*8ab0*/  LOP3.LUT R25, R30, 0xffff0000, RZ, 0xc0, !PT ;  /* 0xffff00001e197812 */ /* 0x000fe200078ec0ff */
[----:B------:R-:W1:Y:S01]  /*8ac0*/  LDTM.16dp256bit.x4 R4, tmem[UR4+0x60] ;  /* 0x00006004000479ee */ /* 0x000e620008120000 */
[----:B------:R-:W-:Y:S01]  /*8ad0*/  R2UR UR4, R70 ;  /* 0x00000000460472ca */ /* 0x000fe200000e0000 */
[----:B------:R-:W-:Y:S01]  /*8ae0*/  NOP ;  /* 0x0000000000007918 */ /* 0x000fe20000000000 */
[C---:B------:R-:W-:Y:S02]  /*8af0*/  SHF.L.U32 R26, R31.reuse, 0x10, RZ ;  /* 0x000000101f1a7819 */ /* 0x040fe400000006ff */
[----:B------:R-:W-:Y:S02]  /*8b00*/  LOP3.LUT R28, R31, 0xffff0000, RZ, 0xc0, !PT ;  /* 0xffff00001f1c7812 */ /* 0x000fe400078ec0ff */
[C---:B------:R-:W-:Y:S02]  /*8b10*/  SHF.L.U32 R29, R36.reuse, 0x10, RZ ;  /* 0x00000010241d7819 */ /* 0x040fe400000006ff */
[----:B------:R-:W-:Y:S02]  /*8b20*/  LOP3.LUT R30, R36, 0xffff0000, RZ, 0xc0, !PT ;  /* 0xffff0000241e7812 */ /* 0x000fe400078ec0ff */
[C---:B------:R-:W-:Y:S02]  /*8b30*/  SHF.L.U32 R31, R37.reuse, 0x10, RZ ;  /* 0x00000010251f7819 */ /* 0x040fe400000006ff */
[----:B------:R-:W-:Y:S01]  /*8b40*/  LOP3.LUT R32, R37, 0xffff0000, RZ, 0xc0, !PT ;  /* 0xffff000025207812 */ /* 0x000fe200078ec0ff */
[----:B------:R-:W-:Y:S01]  /*8b50*/  UIADD3 UR4, UPT, UPT, UR4, 0x180, URZ ;  /* 0x0000018004047890 */ /* 0x000fe2000fffe0ff */
[C---:B------:R-:W-:Y:S02]  /*8b60*/  SHF.L.U32 R33, R38.reuse, 0x10, RZ ;  /* 0x0000001026217819 */ /* 0x040fe400000006ff */
[----:B------:R-:W-:Y:S02]  /*8b70*/  LOP3.LUT R34, R38, 0xffff0000, RZ, 0xc0, !PT ;  /* 0xffff000026227812 */ /* 0x000fe400078ec0ff */
[C---:B------:R-:W-:Y:S02]  /*8b80*/  SHF.L.U32 R35, R39.reuse, 0x10, RZ ;  /* 0x0000001027237819 */ /* 0x040fe400000006ff */
[----:B------:R-:W-:Y:S01]  /*8b90*/  LOP3.LUT R36, R39, 0xffff0000, RZ, 0xc0, !PT ;  /* 0xffff000027247812 */ /* 0x000fe200078ec0ff */
[C---:B-1----:R-:W-:Y:S01]  /*8ba0*/  FMUL R4, R24.reuse, R4 ;  /* 0x0000000418047220 */ /* 0x042fe20000400000 */
[----:B---3--:R-:W-:Y:S01]  /*8bb0*/  UPRMT UR4, UR5, 0x654, UR4 ;  /* 0x0000065405047896 */ /* 0x008fe20008000004 */
[C---:B------:R-:W-:Y:S01]  /*8bc0*/  FMUL R5, R24.reuse, R5 ;  /* 0x0000000518057220 */ /* 0x040fe20000400000 */
[C---:B------:R-:W-:Y:S01]  /*8bd0*/  FMUL R6, R24.reuse, R6 ;  /* 0x0000000618067220 */ /* 0x040fe20000400000 */
[C---:B------:R-:W-:Y:S01]  /*8be0*/  FFMA R4, R27.reuse, R0, R4 ;  /* 0x000000001b047223 */ /* 0x040fe20000000004 */
[C---:B------:R-:W-:Y:S01]  /*8bf0*/  FMUL R7, R24.reuse, R7 ;  /* 0x0000000718077220 */ /* 0x040fe20000400000 */
[C---:B------:R-:W-:Y:S01]  /*8c00*/  FFMA R5, R27.reuse, R2, R5 ;  /* 0x000000021b057223 */ /* 0x040fe20000000005 */
[C---:B------:R-:W-:Y:S01]  /*8c10*/  FFMA R6, R27.reuse, R3, R6 ;  /* 0x000000031b067223 */ /* 0x040fe20000000006 */
[C---:B------:R-:W-:Y:S01]  /*8c20*/  FMUL R8, R24.reuse, R8 ;  /* 0x0000000818087220 */ /* 0x040fe20000400000 */
[----:B------:R-:W-:Y:S01]  /*8c30*/  FFMA R7, R27, R20, R7 ;  /* 0x000000141b077223 */ /* 0x000fe20000000007 */
[----:B------:R-:W-:Y:S01]  /*8c40*/  SYNCS.ARRIVE.TRANS64.RED.A1T0 RZ, [UR4], RZ ;  /* 0x000000ffffff79a7 */ /* 0x000fe20008100404 */
[----:B------:R-:W-:Y:S01]  /*8c50*/  F2FP.BF16.F32.PACK_AB R4, R5, R4 ;  /* 0x000000040504723e */ /* 0x000fe200000010ff */
[----:B------:R-:W-:Y:S01]  /*8c60*/  FFMA R8, R27, R21, R8 ;  /* 0x000000151b087223 */ /* 0x000fe20000000008 */
[C---:B------:R-:W-:Y:S01]  /*8c70*/  FMUL R9, R24.reuse, R9 ;  /* 0x0000000918097220 */ /* 0x040fe20000400000 */
[----:B------:R-:W-:Y:S01]  /*8c80*/  F2FP.BF16.F32.PACK_AB R5, R7, R6 ;  /* 0x000000060705723e */ /* 0x000fe200000010ff */
[C---:B------:R-:W-:Y:S01]  /*8c90*/  FMUL R0, R24.reuse, R10 ;  /* 0x0000000a18007220 */ /* 0x040fe20000400000 */
[C---:B------:R-:W-:Y:S01]  /*8ca0*/  FMUL R2, R24.reuse, R11 ;  /* 0x0000000b18027220 */ /* 0x040fe20000400000 */
[C---:B------:R-:W-:Y:S01]  /*8cb0*/  FMUL R3, R24.reuse, R12 ;  /* 0x0000000c18037220 */ /* 0x040fe20000400000 */
[C---:B------:R-:W-:Y:S01]  /*8cc0*/  FFMA R9, R27.reuse, R25, R9 ;  /* 0x000000191b097223 */ /* 0x040fe20000000009 */
[C---:B------:R-:W-:Y:S01]  /*8cd0*/  FMUL R10, R24.reuse, R13 ;  /* 0x0000000d180a7220 */ /* 0x040fe20000400000 */
[C---:B------:R-:W-:Y:S01]  /*8ce0*/  FFMA R0, R27.reuse, R26, R0 ;  /* 0x0000001a1b007223 */ /* 0x040fe20000000000 */
[C---:B------:R-:W-:Y:S01]  /*8cf0*/  FMUL R11, R24.reuse, R14 ;  /* 0x0000000e180b7220 */ /* 0x040fe20000400000 */
[C---:B------:R-:W-:Y:S01]  /*8d00*/  FFMA R2, R27.reuse, R28, R2 ;  /* 0x0000001c1b027223 */ /* 0x040fe20000000002 */
[C---:B------:R-:W-:Y:S01]  /*8d10*/  FMUL R15, R24.reuse, R15 ;  /* 0x0000000f180f7220 */ /* 0x040fe20000400000 */
[C---:B------:R-:W-:Y:S01]  /*8d20*/  FMUL R12, R24.reuse, R16 ;  /* 0x00000010180c7220 */ /* 0x040fe20000400000 */
[C---:B------:R-:W-:Y:S01]  /*8d30*/  FFMA R3, R27.reuse, R29, R3 ;  /* 0x0000001d1b037223 */ /* 0x040fe20000000003 */
[C---:B------:R-:W-:Y:S01]  /*8d40*/  FMUL R13, R24.reuse, R17 ;  /* 0x00000011180d7220 */ /* 0x040fe20000400000 */
[C---:B------:R-:W-:Y:S01]  /*8d50*/  FFMA R10, R27.reuse, R30, R10 ;  /* 0x0000001e1b0a7223 */ /* 0x040fe2000000000a */
[C---:B------:R-:W-:Y:S01]  /*8d60*/  FMUL R14, R24.reuse, R18 ;  /* 0x00000012180e7220 */ /* 0x040fe20000400000 */
[C---:B------:R-:W-:Y:S01]  /*8d70*/  FFMA R11, R27.reuse, R31, R11 ;  /* 0x0000001f1b0b7223 */ /* 0x040fe2000000000b */
[C---:B------:R-:W-:Y:S01]  /*8d80*/  FFMA R15, R27.reuse, R32, R15 ;  /* 0x000000201b0f7223 */ /* 0x040fe2000000000f */
[----:B------:R-:W-:Y:S01]  /*8d90*/  FMUL R19, R24, R19 ;  /* 0x0000001318137220 */ /* 0x000fe20000400000 */
[C---:B------:R-:W-:Y:S01]  /*8da0*/  FFMA R12, R27.reuse, R33, R12 ;  /* 0x000000211b0c7223 */ /* 0x040fe2000000000c */
[C---:B------:R-:W-:Y:S01]  /*8db0*/  FFMA R13, R27.reuse, R34, R13 ;  /* 0x000000221b0d7223 */ /* 0x040fe2000000000d */
[C---:B------:R-:W-:Y:S01]  /*8dc0*/  FFMA R14, R27.reuse, R35, R14 ;  /* 0x000000231b0e7223 */ /* 0x040fe2000000000e */
[----:B------:R-:W-:Y:S01]  /*8dd0*/  FFMA R19, R27, R36, R19 ;  /* 0x000000241b137223 */ /* 0x000fe20000000013 */
[----:B------:R-:W-:Y:S02]  /*8de0*/  F2FP.BF16.F32.PACK_AB R6, R9, R8 ;  /* 0x000000080906723e */ /* 0x000fe400000010ff */
[----:B------:R-:W-:Y:S02]  /*8df0*/  F2FP.BF16.F32.PACK_AB R7, R2, R0 ;  /* 0x000000000207723e */ /* 0x000fe400000010ff */
[----:B------:R-:W-:Y:S02]  /*8e00*/  F2FP.BF16.F32.PACK_AB R16, R10, R3 ;  /* 0x000000030a10723e */ /* 0x000fe400000010ff */
        /* <DEDUP_REMOVED lines=25> */
.L_x_130:
[----:B------:R-:W-:Y:S05]  /*8fa0*/  BSYNC.RECONVERGENT B0 ;  /* 0x0000000000007941 */ /* 0x000fea0003800200 */
.L_x_129:
[----:B------:R-:W-:Y:S01]  /*8fb0*/  BAR.SYNC.DEFER_BLOCKING 0x1, 0x80 ;  /* 0x0042000000007b1d */ /* 0x000fe20000010000 */
[----:B------:R-:W-:Y:S01]  /*8fc0*/  UISETP.NE.AND UP0, UPT, UR53, -0x4, UPT ;  /* 0xfffffffc3500788c */ /* 0x000fe2000bf05270 */
[----:B------:R-:W-:Y:S08]  /*8fd0*/  IADD3 R22, PT, PT, R22, 0x1, RZ ;  /* 0x0000000116167810 */ /* 0x000ff00007ffe0ff */
[----:B------:R-:W-:Y:S05]  /*8fe0*/  BRA.U !UP0, `(.L_x_131) ;  /* 0x0000000108247547 */ /* 0x000fea000b800000 */
[----:B------:R-:W-:Y:S01]  /*8ff0*/  ISETP.NE.AND P0, PT, R67, RZ, PT ;  /* 0x000000ff4300720c */ /* 0x000fe20003f05270 */
[----:B------:R-:W-:Y:S01]  /*9000*/  IMAD.U32 R0, RZ, RZ, UR50 ;  /* 0x00000032ff007e24 */ /* 0x000fe2000f8e00ff */
[----:B------:R-:W-:Y:S04]  /*9010*/  UIADD3 UR4, UPT, UPT, UR50, 0x1, URZ ;  /* 0x0000000132047890 */ /* 0x000fe8000fffe0ff */
[----:B------:R-:W-:Y:S04]  /*9020*/  UISETP.NE.AND UP0, UPT, UR4, 0x4, UPT ;  /* 0x000000040400788c */ /* 0x000fe8000bf05270 */
[----:B------:R-:W-:Y:S03]  /*9030*/  USEL UR50, UR4, URZ, UP0 ;  /* 0x000000ff04327287 */ /* 0x000fe60008000000 */
[----:B------:R-:W-:Y:S05]  /*9040*/  @P0 LEA R0, R0, UR49, 0x3 ;  /* 0x0000003100000c11 */ /* 0x000fea000f8e18ff */
[----:B------:R-:W-:Y:S05]  /*9050*/  @P0 VIADD R0, R0, 0x130 ;  /* 0x0000013000000836 */ /* 0x000fea0000000000 */
[----:B------:R-:W-:Y:S04]  /*9060*/  @P0 PRMT R0, R75, 0x654, R0 ;  /* 0x000006544b000816 */ /* 0x000fe80000000000 */
[----:B------:R3:W-:Y:S03]  /*9070*/  @P0 SYNCS.ARRIVE.TRANS64.RED.A1T0 RZ, [R0+URZ], RZ ;  /* 0x000000ff00ff09a7 */ /* 0x0007e600081004ff */
.L_x_131:
[----:B------:R-:W-:Y:S01]  /*9080*/  R2UR UR5, R44 ;  /* 0x000000002c0572ca */ /* 0x000fe200000e0000 */
[----:B------:R-:W-:Y:S01]  /*9090*/  UISETP.NE.AND UP0, UPT, UR62, URZ, UPT ;  /* 0x000000ff3e00728c */ /* 0x000fe2000bf05270 */
[----:B------:R-:W-:Y:S01]  /*90a0*/  R2UR UR4, R45 ;  /* 0x000000002d0472ca */ /* 0x000fe200000e0000 */
[----:B------:R-:W-:Y:S01]  /*90b0*/  UIADD3 UR53, UPT, UPT, UR53, 0x4, URZ ;  /* 0x0000000435357890 */ /* 0x000fe2000fffe0ff */
[----:B------:R-:W-:Y:S01]  /*90c0*/  ISETP.NE.AND P0, PT, R22, 0x2, PT ;  /* 0x000000021600780c */ /* 0x000fe20003f05270 */
[----:B------:R-:W-:Y:S01]  /*90d0*/  UMOV UR52, UR63 ;  /* 0x0000003f00347c82 */ /* 0x000fe20008000000 */
[----:B------:R-:W-:Y:S02]  /*90e0*/  LOP3.LUT R46, R46, 0x1, RZ, 0x3c, !PT ;  /* 0x000000012e2e7812 */ /* 0x000fe400078e3cff */
[----:B---3--:R-:W-:Y:S02]  /*90f0*/  SEL R0, RZ, 0x1, P0 ;  /* 0x00000001ff007807 */ /* 0x008fe40000000000 */
[----:B------:R-:W-:Y:S02]  /*9100*/  SEL R22, R22, RZ, P0 ;  /* 0x000000ff16167207 */ /* 0x000fe40000000000 */
[----:B------:R-:W-:Y:S01]  /*9110*/  LOP3.LUT R47, R47, R0, RZ, 0x3c, !PT ;  /* 0x000000002f2f7212 */ /* 0x000fe200078e3cff */
[----:B------:R-:W-:Y:S02]  /*9120*/  UIADD3 UR24, UPT, UPT, UR36, UR5, URZ ;  /* 0x0000000524187290 */ /* 0x000fe4000fffe0ff */
[----:B------:R-:W-:Y:S01]  /*9130*/  UIADD3 UR51, UPT, UPT, UR37, UR4, URZ ;  /* 0x0000000425337290 */ /* 0x000fe2000fffe0ff */
[----:B------:R-:W-:Y:S11]  /*9140*/  BRA.U UP0, `(.L_x_132) ;  /* 0xffffffcd00307547 */ /* 0x000ff6000b83ffff */
[----:B------:R-:W-:-:S13]  /*9150*/  R2UR UR4, R59 ;  /* 0x000000003b0472ca */ /* 0x000fda00000e0000 */
[----:B------:R-:W-:-:S09]  /*9160*/  UISETP.NE.AND UP0, UPT, UR4, URZ, UPT ;  /* 0x000000ff0400728c */ /* 0x000fd2000bf05270 */
[----:B------:R-:W-:Y:S05]  /*9170*/  BRA.U !UP0, `(.L_x_133) ;  /* 0x0000000108487547 */ /* 0x000fea000b800000 */
[----:B------:R-:W3:Y:S02]  /*9180*/  LDCU.64 UR4, c[0x0][0x990] ;  /* 0x00013200ff0477ac */ /* 0x000ee40008000a00 */
[----:B---3--:R-:W-:-:S04]  /*9190*/  UISETP.NE.U32.AND UP0, UPT, UR4, URZ, UPT ;  /* 0x000000ff0400728c */ /* 0x008fc8000bf05070 */
[----:B------:R-:W-:-:S09]  /*91a0*/  UISETP.NE.AND.EX UP0, UPT, UR5, URZ, UPT, UP0 ;  /* 0x000000ff0500728c */ /* 0x000fd2000bf05300 */
[----:B------:R-:W-:Y:S05]  /*91b0*/  BRA.U UP0, `(.L_x_134) ;  /* 0x00000001000c7547 */ /* 0x000fea000b800000 */
[----:B------:R-:W-:-:S13]  /*91c0*/  FSETP.NEU.AND P0, PT, R27, RZ, PT ;  /* 0x000000ff1b00720b */ /* 0x000fda0003f0d000 */
[----:B------:R-:W-:Y:S05]  /*91d0*/  @!P0 EXIT ;  /* 0x000000000000894d */ /* 0x000fea0003800000 */
[----:B------:R-:W-:Y:S05]  /*91e0*/  BRA `(.L_x_133) ;  /* 0x00000000002c7947 */ /* 0x000fea0003800000 */
.L_x_134:
[----:B------:R-:W-:Y:S01]  /*91f0*/  ISETP.NE.AND P0, PT, R66, RZ, PT ;  /* 0x000000ff4200720c */ /* 0x000fe20003f05270 */
[----:B------:R-:W-:-:S12]  /*9200*/  BSSY.RECONVERGENT B0, `(.L_x_133) ;  /* 0x0000009000007945 */ /* 0x000fd80003800200 */
[----:B------:R-:W-:Y:S05]  /*9210*/  @P0 BRA `(.L_x_135) ;  /* 0x0000000000140947 */ /* 0x000fea0003800000 */
[----:B------:R-:W3:Y:S02]  /*9220*/  LDCU.64 UR4, c[0x0][0x988] ;  /* 0x00013100ff0477ac */ /* 0x000ee40008000a00 */
[----:B---3--:R-:W-:-:S04]  /*9230*/  ISETP.NE.U32.AND P0, PT, RZ, UR4, PT ;  /* 0x00000004ff007c0c */ /* 0x008fc8000bf05070 */
[----:B------:R-:W-:-:S13]  /*9240*/  ISETP.NE.AND.EX P0, PT, RZ, UR5, PT, P0 ;  /* 0x00000005ff007c0c */ /* 0x000fda000bf05300 */
[----:B------:R-:W-:Y:S05]  /*9250*/  @!P0 EXIT ;  /* 0x000000000000894d */ /* 0x000fea0003800000 */
[----:B------:R-:W-:Y:S05]  /*9260*/  BRA `(.L_x_136) ;  /* 0x0000000000087947 */ /* 0x000fea0003800000 */
.L_x_135:
[----:B------:R-:W-:-:S13]  /*9270*/  FSETP.NEU.AND P0, PT, R27, RZ, PT ;  /* 0x000000ff1b00720b */ /* 0x000fda0003f0d000 */
[----:B------:R-:W-:Y:S05]  /*9280*/  @!P0 EXIT ;  /* 0x000000000000894d */ /* 0x000fea0003800000 */
.L_x_136:
[----:B------:R-:W-:Y:S05]  /*9290*/  BSYNC.RECONVERGENT B0 ;  /* 0x0000000000007941 */ /* 0x000fea0003800200 */
.L_x_133:
[----:B------:R-:W3:Y:S01]  /*92a0*/  S2UR UR5, SR_CgaCtaId ;  /* 0x00000000000579c3 */ /* 0x000ee20000008800 */
[----:B------:R-:W-:Y:S01]  /*92b0*/  ULEA UR4, UR50, UR49, 0x3 ;  /* 0x0000003132047291 */ /* 0x000fe2000f8e18ff */
[----:B------:R-:W-:-:S04]  /*92c0*/  DEPBAR.LE SB0, 0x0 ;  /* 0x000080000000791a */ /* 0x000fc80000000000 */
[----:B------:R-:W-:-:S04]  /*92d0*/  UIADD3 UR4, UPT, UPT, UR4, 0x130, URZ ;  /* 0x0000013004047890 */ /* 0x000fc8000fffe0ff */
[----:B---3--:R-:W-:-:S09]  /*92e0*/  UPRMT UR4, UR5, 0x654, UR4 ;  /* 0x0000065405047896 */ /* 0x008fd20008000004 */
[----:B------:R-:W-:Y:S01]  /*92f0*/  SYNCS.ARRIVE.TRANS64.RED.A1T0 RZ, [UR4], RZ ;  /* 0x000000ffffff79a7 */ /* 0x000fe20008100404 */
[----:B------:R-:W-:Y:S05]  /*9300*/  EXIT ;  /* 0x000000000000794d */ /* 0x000fea0003800000 */
.L_x_20:
[----:B------:R-:W-:Y:S07]  /*9310*/  MOV R0, UR17 ;  /* 0x0000001100007c02 */ /* 0x000fee0008000f00 */
.L_x_137:
[----:B--2---:R2:W4:Y:S02]  /*9320*/  SYNCS.PHASECHK.TRANS64.TRYWAIT P0, [R0+URZ+0x88], R4 ;  /* 0x00008804000075a7 */ /* 0x00452400080011ff */
[----:B----4-:R-:W-:Y:S05]  /*9330*/  @!P0 NANOSLEEP.SYNCS 0x989680 ;  /* 0x009896800000895d */ /* 0x010fea0003900000 */
[----:B------:R-:W4:Y:S02]  /*9340*/  @!P0 SYNCS.PHASECHK.TRANS64 P0, [R0+URZ+0x88], R4 ;  /* 0x00008804000085a7 */ /* 0x000f2400080010ff */
[----:B----4-:R-:W-:Y:S05]  /*9350*/  @!P0 BRA `(.L_x_137) ;  /* 0xfffffffc00f08947 */ /* 0x010fea000383ffff */
[----:B------:R-:W-:Y:S05]  /*9360*/  BRA `(.L_x_19) ;  /* 0xffffff8400b87947 */ /* 0x000fea000383ffff */
.L_x_26:
[----:B------:R-:W-:Y:S07]  /*9370*/  MOV R0, UR9 ;  /* 0x0000000900007c02 */ /* 0x000fee0008000f00 */
.L_x_138:
[----:B--2---:R2:W4:Y:S02]  /*9380*/  SYNCS.PHASECHK.TRANS64.TRYWAIT P0, [R0+URZ+0x88], R4 ;  /* 0x00008804000075a7 */ /* 0x00452400080011ff */
[----:B----4-:R-:W-:Y:S05]  /*9390*/  @!P0 NANOSLEEP.SYNCS 0x989680 ;  /* 0x009896800000895d */ /* 0x010fea0003900000 */
[----:B------:R-:W4:Y:S02]  /*93a0*/  @!P0 SYNCS.PHASECHK.TRANS64 P0, [R0+URZ+0x88], R4 ;  /* 0x00008804000085a7 */ /* 0x000f2400080010ff */
[----:B----4-:R-:W-:Y:S05]  /*93b0*/  @!P0 BRA `(.L_x_138) ;  /* 0xfffffffc00f08947 */ /* 0x010fea000383ffff */
[----:B------:R-:W-:Y:S05]  /*93c0*/  BRA `(.L_x_25) ;  /* 0xffffff8c00687947 */ /* 0x000fea000383ffff */
.L_x_30:
[----:B-1----:R-:W-:-:S07]  /*93d0*/  MOV R0, UR41 ;  /* 0x0000002900007c02 */ /* 0x002fce0008000f00 */
.L_x_139:
[----:B-1----:R1:W2:Y:S02]  /*93e0*/  SYNCS.PHASECHK.TRANS64.TRYWAIT P0, [R0+URZ+0x160], R3 ;  /* 0x00016003000075a7 */ /* 0x0022a400080011ff */
[----:B--2---:R-:W-:Y:S05]  /*93f0*/  @!P0 NANOSLEEP.SYNCS 0x989680 ;  /* 0x009896800000895d */ /* 0x004fea0003900000 */
[----:B------:R-:W2:Y:S02]  /*9400*/  @!P0 SYNCS.PHASECHK.TRANS64 P0, [R0+URZ+0x160], R3 ;  /* 0x00016003000085a7 */ /* 0x000ea400080010ff */
[----:B--2---:R-:W-:Y:S05]  /*9410*/  @!P0 BRA `(.L_x_139) ;  /* 0xfffffffc00f08947 */ /* 0x004fea000383ffff */
[----:B------:R-:W-:Y:S05]  /*9420*/  BRA `(.L_x_140) ;  /* 0xffffff9000647947 */ /* 0x000fea000383ffff */
.L_x_34:
[----:B------:R-:W-:-:S07]  /*9430*/  MOV R0, UR4 ;  /* 0x0000000400007c02 */ /* 0x000fce0008000f00 */
.L_x_141:
[----:B-1----:R1:W2:Y:S02]  /*9440*/  SYNCS.PHASECHK.TRANS64.TRYWAIT P0, [R0+URZ], R2 ;  /* 0x00000002000075a7 */ /* 0x0022a400080011ff */
[----:B--2---:R-:W-:Y:S05]  /*9450*/  @!P0 NANOSLEEP.SYNCS 0x989680 ;  /* 0x009896800000895d */ /* 0x004fea0003900000 */
[----:B------:R-:W2:Y:S02]  /*9460*/  @!P0 SYNCS.PHASECHK.TRANS64 P0, [R0+URZ], R2 ;  /* 0x00000002000085a7 */ /* 0x000ea400080010ff */
[----:B--2---:R-:W-:Y:S05]  /*9470*/  @!P0 BRA `(.L_x_141) ;  /* 0xfffffffc00f08947 */ /* 0x004fea000383ffff */
[----:B------:R-:W-:Y:S05]  /*9480*/  BRA `(.L_x_142) ;  /* 0xffffff9400fc7947 */ /* 0x000fea000383ffff */
.L_x_35:
[----:B------:R-:W-:-:S07]  /*9490*/  MOV R0, UR5 ;  /* 0x0000000500007c02 */ /* 0x000fce0008000f00 */
.L_x_143:
[----:B-1----:R1:W2:Y:S02]  /*94a0*/  SYNCS.PHASECHK.TRANS64.TRYWAIT P0, [R0+URZ], R2 ;  /* 0x00000002000075a7 */ /* 0x0022a400080011ff */
[----:B--2---:R-:W-:Y:S05]  /*94b0*/  @!P0 NANOSLEEP.SYNCS 0x989680 ;  /* 0x009896800000895d */ /* 0x004fea0003900000 */
[----:B------:R-:W2:Y:S02]  /*94c0*/  @!P0 SYNCS.PHASECHK.TRANS64 P0, [R0+URZ], R2 ;  /* 0x00000002000085a7 */ /* 0x000ea400080010ff */
[----:B--2---:R-:W-:Y:S05]  /*94d0*/  @!P0 BRA `(.L_x_143) ;  /* 0xfffffffc00f08947 */ /* 0x004fea000383ffff */
[----:B------:R-:W-:Y:S05]  /*94e0*/  BRA `(.L_x_144) ;  /* 0xffffff98000c7947 */ /* 0x000fea000383ffff */
.L_x_36:
[----:B------:R-:W-:-:S07]  /*94f0*/  MOV R0, UR5 ;  /* 0x0000000500007c02 */ /* 0x000fce0008000f00 */
.L_x_145:
[----:B-1----:R1:W2:Y:S02]  /*9500*/  SYNCS.PHASECHK.TRANS64.TRYWAIT P0, [R0+URZ], R2 ;  /* 0x00000002000075a7 */ /* 0x0022a400080011ff */
[----:B--2---:R-:W-:Y:S05]  /*9510*/  @!P0 NANOSLEEP.SYNCS 0x989680 ;  /* 0x009896800000895d */ /* 0x004fea0003900000 */
[----:B------:R-:W2:Y:S02]  /*9520*/  @!P0 SYNCS.PHASECHK.TRANS64 P0, [R0+URZ], R2 ;  /* 0x00000002000085a7 */ /* 0x000ea400080010ff */
[----:B--2---:R-:W-:Y:S05]  /*9530*/  @!P0 BRA `(.L_x_145) ;  /* 0xfffffffc00f08947 */ /* 0x004fea000383ffff */
[----:B------:R-:W-:Y:S05]  /*9540*/  BRA `(.L_x_146) ;  /* 0xffffff98001c7947 */ /* 0x000fea000383ffff */
.L_x_37:
[----:B------:R-:W-:-:S07]  /*9550*/  MOV R0, UR5 ;  /* 0x0000000500007c02 */ /* 0x000fce0008000f00 */
.L_x_147:
[----:B-1----:R1:W2:Y:S02]  /*9560*/  SYNCS.PHASECHK.TRANS64.TRYWAIT P0, [R0+URZ], R2 ;  /* 0x00000002000075a7 */ /* 0x0022a400080011ff */
[----:B--2---:R-:W-:Y:S05]  /*9570*/  @!P0 NANOSLEEP.SYNCS 0x989680 ;  /* 0x009896800000895d */ /* 0x004fea0003900000 */
[----:B------:R-:W2:Y:S02]  /*9580*/  @!P0 SYNCS.PHASECHK.TRANS64 P0, [R0+URZ], R2 ;  /* 0x00000002000085a7 */ /* 0x000ea400080010ff */
[----:B--2---:R-:W-:Y:S05]  /*9590*/  @!P0 BRA `(.L_x_147) ;  /* 0xfffffffc00f08947 */ /* 0x004fea000383ffff */
[----:B------:R-:W-:Y:S05]  /*95a0*/  BRA `(.L_x_148) ;  /* 0xffffff98002c7947 */ /* 0x000fea000383ffff */
.L_x_38:
[----:B------:R-:W-:-:S07]  /*95b0*/  MOV R0, UR5 ;  /* 0x0000000500007c02 */ /* 0x000fce0008000f00 */
.L_x_149:
[----:B-1----:R1:W2:Y:S02]  /*95c0*/  SYNCS.PHASECHK.TRANS64.TRYWAIT P0, [R0+URZ], R2 ;  /* 0x00000002000075a7 */ /* 0x0022a400080011ff */
[----:B--2---:R-:W-:Y:S05]  /*95d0*/  @!P0 NANOSLEEP.SYNCS 0x989680 ;  /* 0x009896800000895d */ /* 0x004fea0003900000 */
[----:B------:R-:W2:Y:S02]  /*95e0*/  @!P0 SYNCS.PHASECHK.TRANS64 P0, [R0+URZ], R2 ;  /* 0x00000002000085a7 */ /* 0x000ea400080010ff */
[----:B--2---:R-:W-:Y:S05]  /*95f0*/  @!P0 BRA `(.L_x_149) ;  /* 0xfffffffc00f08947 */ /* 0x004fea000383ffff */
[----:B------:R-:W-:Y:S05]  /*9600*/  BRA `(.L_x_150) ;  /* 0xffffff98003c7947 */ /* 0x000fea000383ffff */
.L_x_39:
[----:B------:R-:W-:-:S07]  /*9610*/  MOV R0, UR5 ;  /* 0x0000000500007c02 */ /* 0x000fce0008000f00 */
.L_x_151:
[----:B-1----:R1:W2:Y:S02]  /*9620*/  SYNCS.PHASECHK.TRANS64.TRYWAIT P0, [R0+URZ], R2 ;  /* 0x00000002000075a7 */ /* 0x0022a400080011ff */
[----:B--2---:R-:W-:Y:S05]  /*9630*/  @!P0 NANOSLEEP.SYNCS 0x989680 ;  /* 0x009896800000895d */ /* 0x004fea0003900000 */
[----:B------:R-:W2:Y:S02]  /*9640*/  @!P0 SYNCS.PHASECHK.TRANS64 P0, [R0+URZ], R2 ;  /* 0x00000002000085a7 */ /* 0x000ea400080010ff */
[----:B--2---:R-:W-:Y:S05]  /*9650*/  @!P0 BRA `(.L_x_151) ;  /* 0xfffffffc00f08947 */ /* 0x004fea000383ffff */
[----:B------:R-:W-:Y:S05]  /*9660*/  BRA `(.L_x_152) ;  /* 0xffffff98004c7947 */ /* 0x000fea000383ffff */
.L_x_40:
[----:B------:R-:W-:-:S07]  /*9670*/  MOV R0, UR5 ;  /* 0x0000000500007c02 */ /* 0x000fce0008000f00 */
.L_x_153:
[----:B-1----:R1:W2:Y:S02]  /*9680*/  SYNCS.PHASECHK.TRANS64.TRYWAIT P0, [R0+URZ], R2 ;  /* 0x00000002000075a7 */ /* 0x0022a400080011ff */
[----:B--2---:R-:W-:Y:S05]  /*9690*/  @!P0 NANOSLEEP.SYNCS 0x989680 ;  /* 0x009896800000895d */ /* 0x004fea0003900000 */
[----:B------:R-:W2:Y:S02]  /*96a0*/  @!P0 SYNCS.PHASECHK.TRANS64 P0, [R0+URZ], R2 ;  /* 0x00000002000085a7 */ /* 0x000ea400080010ff */
[----:B--2---:R-:W-:Y:S05]  /*96b0*/  @!P0 BRA `(.L_x_153) ;  /* 0xfffffffc00f08947 */ /* 0x004fea000383ffff */
[----:B------:R-:W-:Y:S05]  /*96c0*/  BRA `(.L_x_154) ;  /* 0xffffff98005c7947 */ /* 0x000fea000383ffff */
.L_x_41:
[----:B------:R-:W-:-:S07]  /*96d0*/  MOV R0, UR5 ;  /* 0x0000000500007c02 */ /* 0x000fce0008000f00 */
.L_x_155:
[----:B-1----:R1:W2:Y:S02]  /*96e0*/  SYNCS.PHASECHK.TRANS64.TRYWAIT P0, [R0+URZ], R2 ;  /* 0x00000002000075a7 */ /* 0x0022a400080011ff */
[----:B--2---:R-:W-:Y:S05]  /*96f0*/  @!P0 NANOSLEEP.SYNCS 0x989680 ;  /* 0x009896800000895d */ /* 0x004fea0003900000 */
[----:B------:R-:W2:Y:S02]  /*9700*/  @!P0 SYNCS.PHASECHK.TRANS64 P0, [R0+URZ], R2 ;  /* 0x00000002000085a7 */ /* 0x000ea400080010ff */
[----:B--2---:R-:W-:Y:S05]  /*9710*/  @!P0 BRA `(.L_x_155) ;  /* 0xfffffffc00f08947 */ /* 0x004fea000383ffff */
[----:B------:R-:W-:Y:S05]  /*9720*/  BRA `(.L_x_156) ;  /* 0xffffff98006c7947 */ /* 0x000fea000383ffff */
.L_x_42:
[----:B------:R-:W-:-:S07]  /*9730*/  MOV R0, UR5 ;  /* 0x0000000500007c02 */ /* 0x000fce0008000f00 */
.L_x_157:
[----:B-1----:R1:W2:Y:S02]  /*9740*/  SYNCS.PHASECHK.TRANS64.TRYWAIT P0, [R0+URZ], R2 ;  /* 0x00000002000075a7 */ /* 0x0022a400080011ff */
[----:B--2---:R-:W-:Y:S05]  /*9750*/  @!P0 NANOSLEEP.SYNCS 0x989680 ;  /* 0x009896800000895d */ /* 0x004fea0003900000 */
[----:B------:R-:W2:Y:S02]  /*9760*/  @!P0 SYNCS.PHASECHK.TRANS64 P0, [R0+URZ], R2 ;  /* 0x00000002000085a7 */ /* 0x000ea400080010ff */
[----:B--2---:R-:W-:Y:S05]  /*9770*/  @!P0 BRA `(.L_x_157) ;  /* 0xfffffffc00f08947 */ /* 0x004fea000383ffff */
[----:B------:R-:W-:Y:S05]  /*9780*/  BRA `(.L_x_158) ;  /* 0xffffff98007c7947 */ /* 0x000fea000383ffff */
.L_x_43:
[----:B------:R-:W-:-:S07]  /*9790*/  MOV R0, UR5 ;  /* 0x0000000500007c02 */ /* 0x000fce0008000f00 */
.L_x_159:
[----:B-1----:R1:W2:Y:S02]  /*97a0*/  SYNCS.PHASECHK.TRANS64.TRYWAIT P0, [R0+URZ], R2 ;  /* 0x00000002000075a7 */ /* 0x0022a400080011ff */
[----:B--2---:R-:W-:Y:S05]  /*97b0*/  @!P0 NANOSLEEP.SYNCS 0x989680 ;  /* 0x009896800000895d */ /* 0x004fea0003900000 */
[----:B------:R-:W2:Y:S02]  /*97c0*/  @!P0 SYNCS.PHASECHK.TRANS64 P0, [R0+URZ], R2 ;  /* 0x00000002000085a7 */ /* 0x000ea400080010ff */
[----:B--2---:R-:W-:Y:S05]  /*97d0*/  @!P0 BRA `(.L_x_159) ;  /* 0xfffffffc00f08947 */ /* 0x004fea000383ffff */
[----:B------:R-:W-:Y:S05]  /*97e0*/  BRA `(.L_x_160) ;  /* 0xffffff98008c7947 */ /* 0x000fea000383ffff */
.L_x_44:
[----:B------:R-:W-:-:S07]  /*97f0*/  MOV R0, UR5 ;  /* 0x0000000500007c02 */ /* 0x000fce0008000f00 */
.L_x_161:
[----:B-1----:R1:W2:Y:S02]  /*9800*/  SYNCS.PHASECHK.TRANS64.TRYWAIT P0, [R0+URZ], R2 ;  /* 0x00000002000075a7 */ /* 0x0022a400080011ff */
[----:B--2---:R-:W-:Y:S05]  /*9810*/  @!P0 NANOSLEEP.SYNCS 0x989680 ;  /* 0x009896800000895d */ /* 0x004fea0003900000 */
[----:B------:R-:W2:Y:S02]  /*9820*/  @!P0 SYNCS.PHASECHK.TRANS64 P0, [R0+URZ], R2 ;  /* 0x00000002000085a7 */ /* 0x000ea400080010ff */
[----:B--2---:R-:W-:Y:S05]  /*9830*/  @!P0 BRA `(.L_x_161) ;  /* 0xfffffffc00f08947 */ /* 0x004fea000383ffff */
[----:B------:R-:W-:Y:S05]  /*9840*/  BRA `(.L_x_162) ;  /* 0xffffff98009c7947 */ /* 0x000fea000383ffff */
.L_x_45:
[----:B------:R-:W-:-:S07]  /*9850*/  MOV R0, UR5 ;  /* 0x0000000500007c02 */ /* 0x000fce0008000f00 */
.L_x_163:
[----:B-1----:R1:W2:Y:S02]  /*9860*/  SYNCS.PHASECHK.TRANS64.TRYWAIT P0, [R0+URZ], R2 ;  /* 0x00000002000075a7 */ /* 0x0022a400080011ff */
[----:B--2---:R-:W-:Y:S05]  /*9870*/  @!P0 NANOSLEEP.SYNCS 0x989680 ;  /* 0x009896800000895d */ /* 0x004fea0003900000 */
[----:B------:R-:W2:Y:S02]  /*9880*/  @!P0 SYNCS.PHASECHK.TRANS64 P0, [R0+URZ], R2 ;  /* 0x00000002000085a7 */ /* 0x000ea400080010ff */
[----:B--2---:R-:W-:Y:S05]  /*9890*/  @!P0 BRA `(.L_x_163) ;  /* 0xfffffffc00f08947 */ /* 0x004fea000383ffff */
[----:B------:R-:W-:Y:S05]  /*98a0*/  BRA `(.L_x_164) ;  /* 0xffffff9800ac7947 */ /* 0x000fea000383ffff */
.L_x_46:
[----:B------:R-:W-:-:S07]  /*98b0*/  MOV R0, UR5 ;  /* 0x0000000500007c02 */ /* 0x000fce0008000f00 */
.L_x_165:
[----:B-1----:R1:W2:Y:S02]  /*98c0*/  SYNCS.PHASECHK.TRANS64.TRYWAIT P0, [R0+URZ], R2 ;  /* 0x00000002000075a7 */ /* 0x0022a400080011ff */
[----:B--2---:R-:W-:Y:S05]  /*98d0*/  @!P0 NANOSLEEP.SYNCS 0x989680 ;  /* 0x009896800000895d */ /* 0x004fea0003900000 */
[----:B------:R-:W2:Y:S02]  /*98e0*/  @!P0 SYNCS.PHASECHK.TRANS64 P0, [R0+URZ], R2 ;  /* 0x00000002000085a7 */ /* 0x000ea400080010ff */
[----:B--2---:R-:W-:Y:S05]  /*98f0*/  @!P0 BRA `(.L_x_165) ;  /* 0xfffffffc00f08947 */ /* 0x004fea000383ffff */
[----:B------:R-:W-:Y:S05]  /*9900*/  BRA `(.L_x_166) ;  /* 0xffffff9800bc7947 */ /* 0x000fea000383ffff */
.L_x_47:
[----:B------:R-:W-:-:S07]  /*9910*/  MOV R0, UR5 ;  /* 0x0000000500007c02 */ /* 0x000fce0008000f00 */
.L_x_167:
[----:B-1----:R1:W2:Y:S02]  /*9920*/  SYNCS.PHASECHK.TRANS64.TRYWAIT P0, [R0+URZ], R2 ;  /* 0x00000002000075a7 */ /* 0x0022a400080011ff */
[----:B--2---:R-:W-:Y:S05]  /*9930*/  @!P0 NANOSLEEP.SYNCS 0x989680 ;  /* 0x009896800000895d */ /* 0x004fea0003900000 */
[----:B------:R-:W2:Y:S02]  /*9940*/  @!P0 SYNCS.PHASECHK.TRANS64 P0, [R0+URZ], R2 ;  /* 0x00000002000085a7 */ /* 0x000ea400080010ff */
[----:B--2---:R-:W-:Y:S05]  /*9950*/  @!P0 BRA `(.L_x_167) ;  /* 0xfffffffc00f08947 */ /* 0x004fea000383ffff */
[----:B------:R-:W-:Y:S05]  /*9960*/  BRA `(.L_x_168) ;  /* 0xffffff9800cc7947 */ /* 0x000fea000383ffff */
.L_x_48:
[----:B------:R-:W-:-:S07]  /*9970*/  MOV R0, UR5 ;  /* 0x0000000500007c02 */ /* 0x000fce0008000f00 */
.L_x_169:
[----:B-1----:R1:W2:Y:S02]  /*9980*/  SYNCS.PHASECHK.TRANS64.TRYWAIT P0, [R0+URZ], R2 ;  /* 0x00000002000075a7 */ /* 0x0022a400080011ff */
[----:B--2---:R-:W-:Y:S05]  /*9990*/  @!P0 NANOSLEEP.SYNCS 0x989680 ;  /* 0x009896800000895d */ /* 0x004fea0003900000 */
[----:B------:R-:W2:Y:S02]  /*99a0*/  @!P0 SYNCS.PHASECHK.TRANS64 P0, [R0+URZ], R2 ;  /* 0x00000002000085a7 */ /* 0x000ea400080010ff */
[----:B--2---:R-:W-:Y:S05]  /*99b0*/  @!P0 BRA `(.L_x_169) ;  /* 0xfffffffc00f08947 */ /* 0x004fea000383ffff */
[----:B------:R-:W-:Y:S05]  /*99c0*/  BRA `(.L_x_170) ;  /* 0xffffff9800dc7947 */ /* 0x000fea000383ffff */
.L_x_49:
[----:B------:R-:W-:-:S07]  /*99d0*/  MOV R0, UR5 ;  /* 0x0000000500007c02 */ /* 0x000fce0008000f00 */
.L_x_171:
[----:B-1----:R1:W2:Y:S02]  /*99e0*/  SYNCS.PHASECHK.TRANS64.TRYWAIT P0, [R0+URZ], R2 ;  /* 0x00000002000075a7 */ /* 0x0022a400080011ff */
[----:B--2---:R-:W-:Y:S05]  /*99f0*/  @!P0 NANOSLEEP.SYNCS 0x989680 ;  /* 0x009896800000895d */ /* 0x004fea0003900000 */
[----:B------:R-:W2:Y:S02]  /*9a00*/  @!P0 SYNCS.PHASECHK.TRANS64 P0, [R0+URZ], R2 ;  /* 0x00000002000085a7 */ /* 0x000ea400080010ff */
[----:B--2---:R-:W-:Y:S05]  /*9a10*/  @!P0 BRA `(.L_x_171) ;  /* 0xfffffffc00f08947 */ /* 0x004fea000383ffff */
[----:B------:R-:W-:Y:S05]  /*9a20*/  BRA `(.L_x_172) ;  /* 0xffffff9800ec7947 */ /* 0x000fea000383ffff */
.L_x_52:
[----:B------:R-:W-:-:S07]  /*9a30*/  MOV R4, UR4 ;  /* 0x0000000400047c02 */ /* 0x000fce0008000f00 */
.L_x_173:
[----:B--2---:R2:W3:Y:S02]  /*9a40*/  SYNCS.PHASECHK.TRANS64.TRYWAIT P1, [R4+URZ+0x168], R6 ;  /* 0x00016806040075a7 */ /* 0x0044e400080211ff */
[----:B---3--:R-:W-:Y:S05]  /*9a50*/  @!P1 NANOSLEEP.SYNCS 0x989680 ;  /* 0x009896800000995d */ /* 0x008fea0003900000 */
[----:B------:R-:W3:Y:S02]  /*9a60*/  @!P1 SYNCS.PHASECHK.TRANS64 P1, [R4+URZ+0x168], R6 ;  /* 0x00016806040095a7 */ /* 0x000ee400080210ff */
[----:B---3--:R-:W-:Y:S05]  /*9a70*/  @!P1 BRA `(.L_x_173) ;  /* 0xfffffffc00f09947 */ /* 0x008fea000383ffff */
[----:B------:R-:W-:Y:S05]  /*9a80*/  BRA `(.L_x_174) ;  /* 0xffffff9c005c7947 */ /* 0x000fea000383ffff */
.L_x_53:
[----:B--2---:R-:W-:-:S07]  /*9a90*/  MOV R4, UR4 ;  /* 0x0000000400047c02 */ /* 0x004fce0008000f00 */
.L_x_175:
[----:B--2---:R2:W3:Y:S02]  /*9aa0*/  SYNCS.PHASECHK.TRANS64.TRYWAIT P1, [R4+URZ+0x160], R5 ;  /* 0x00016005040075a7 */ /* 0x0044e400080211ff */
[----:B---3--:R-:W-:Y:S05]  /*9ab0*/  @!P1 NANOSLEEP.SYNCS 0x989680 ;  /* 0x009896800000995d */ /* 0x008fea0003900000 */
[----:B------:R-:W3:Y:S02]  /*9ac0*/  @!P1 SYNCS.PHASECHK.TRANS64 P1, [R4+URZ+0x160], R5 ;  /* 0x00016005040095a7 */ /* 0x000ee400080210ff */
[----:B---3--:R-:W-:Y:S05]  /*9ad0*/  @!P1 BRA `(.L_x_175) ;  /* 0xfffffffc00f09947 */ /* 0x008fea000383ffff */
[----:B------:R-:W-:Y:S05]  /*9ae0*/  BRA `(.L_x_176) ;  /* 0xffffff9c00647947 */ /* 0x000fea000383ffff */
.L_x_61:
[----:B------:R-:W-:-:S07]  /*9af0*/  MOV R0, UR18 ;  /* 0x0000001200007c02 */ /* 0x000fce0008000f00 */
.L_x_177:
[----:B-1----:R1:W2:Y:S02]  /*9b00*/  SYNCS.PHASECHK.TRANS64.TRYWAIT P0, [R0+URZ+0x160], R4 ;  /* 0x00016004000075a7 */ /* 0x0022a400080011ff */
[----:B--2---:R-:W-:Y:S05]  /*9b10*/  @!P0 NANOSLEEP.SYNCS 0x989680 ;  /* 0x009896800000895d */ /* 0x004fea0003900000 */
[----:B------:R-:W2:Y:S02]  /*9b20*/  @!P0 SYNCS.PHASECHK.TRANS64 P0, [R0+URZ+0x160], R4 ;  /* 0x00016004000085a7 */ /* 0x000ea400080010ff */
[----:B--2---:R-:W-:Y:S05]  /*9b30*/  @!P0 BRA `(.L_x_177) ;  /* 0xfffffffc00f08947 */ /* 0x004fea000383ffff */
[----:B------:R-:W-:Y:S05]  /*9b40*/  BRA `(.L_x_178) ;  /* 0xffffffa000e07947 */ /* 0x000fea000383ffff */
.L_x_62:
[----:B------:R-:W-:-:S07]  /*9b50*/  MOV R4, UR22 ;  /* 0x0000001600047c02 */ /* 0x000fce0008000f00 */
.L_x_179:
[----:B-1----:R1:W2:Y:S02]  /*9b60*/  SYNCS.PHASECHK.TRANS64.TRYWAIT P0, [R4+URZ+0x180], R0 ;  /* 0x00018000040075a7 */ /* 0x0022a400080011ff */
[----:B--2---:R-:W-:Y:S05]  /*9b70*/  @!P0 NANOSLEEP.SYNCS 0x989680 ;  /* 0x009896800000895d */ /* 0x004fea0003900000 */
[----:B------:R-:W2:Y:S02]  /*9b80*/  @!P0 SYNCS.PHASECHK.TRANS64 P0, [R4+URZ+0x180], R0 ;  /* 0x00018000040085a7 */ /* 0x000ea400080010ff */
[----:B--2---:R-:W-:Y:S05]  /*9b90*/  @!P0 BRA `(.L_x_179) ;  /* 0xfffffffc00f08947 */ /* 0x004fea000383ffff */
[----:B------:R-:W-:Y:S05]  /*9ba0*/  BRA `(.L_x_180) ;  /* 0xffffffa000fc7947 */ /* 0x000fea000383ffff */
.L_x_65:
[----:B-1----:R-:W-:Y:S07]  /*9bb0*/  MOV R0, UR16 ;  /* 0x0000001000007c02 */ /* 0x002fee0008000f00 */
.L_x_181:
[----:B-1----:R1:W2:Y:S02]  /*9bc0*/  SYNCS.PHASECHK.TRANS64.TRYWAIT P0, [R0+URZ], R5 ;  /* 0x00000005000075a7 */ /* 0x0022a400080011ff */
[----:B--2---:R-:W-:Y:S05]  /*9bd0*/  @!P0 NANOSLEEP.SYNCS 0x989680 ;  /* 0x009896800000895d */ /* 0x004fea0003900000 */
[----:B------:R-:W2:Y:S02]  /*9be0*/  @!P0 SYNCS.PHASECHK.TRANS64 P0, [R0+URZ], R5 ;  /* 0x00000005000085a7 */ /* 0x000ea400080010ff */
[----:B--2---:R-:W-:Y:S05]  /*9bf0*/  @!P0 BRA `(.L_x_181) ;  /* 0xfffffffc00f08947 */ /* 0x004fea000383ffff */
[----:B------:R-:W-:Y:S05]  /*9c00*/  BRA `(.L_x_64) ;  /* 0xffffffa400207947 */ /* 0x000fea000383ffff */
.L_x_68:
[----:B------:R-:W-:-:S07]  /*9c10*/  MOV R0, UR4 ;  /* 0x0000000400007c02 */ /* 0x000fce0008000f00 */
.L_x_182:
[----:B-1----:R1:W3:Y:S02]  /*9c20*/  SYNCS.PHASECHK.TRANS64.TRYWAIT P0, [R0+URZ], R2 ;  /* 0x00000002000075a7 */ /* 0x0022e400080011ff */
[----:B---3--:R-:W-:Y:S05]  /*9c30*/  @!P0 NANOSLEEP.SYNCS 0x989680 ;  /* 0x009896800000895d */ /* 0x008fea0003900000 */
[----:B------:R-:W3:Y:S02]  /*9c40*/  @!P0 SYNCS.PHASECHK.TRANS64 P0, [R0+URZ], R2 ;  /* 0x00000002000085a7 */ /* 0x000ee400080010ff */
[----:B---3--:R-:W-:Y:S05]  /*9c50*/  @!P0 BRA `(.L_x_182) ;  /* 0xfffffffc00f08947 */ /* 0x008fea000383ffff */
[----:B------:R-:W-:Y:S05]  /*9c60*/  BRA `(.L_x_183) ;  /* 0xffffffa400ec7947 */ /* 0x000fea000383ffff */
.L_x_69:
[----:B------:R-:W-:-:S07]  /*9c70*/  MOV R0, UR4 ;  /* 0x0000000400007c02 */ /* 0x000fce0008000f00 */
.L_x_184:
[----:B-1----:R1:W2:Y:S02]  /*9c80*/  SYNCS.PHASECHK.TRANS64.TRYWAIT P0, [R0+URZ], R2 ;  /* 0x00000002000075a7 */ /* 0x0022a400080011ff */
[----:B--2---:R-:W-:Y:S05]  /*9c90*/  @!P0 NANOSLEEP.SYNCS 0x989680 ;  /* 0x009896800000895d */ /* 0x004fea0003900000 */
[----:B------:R-:W2:Y:S02]  /*9ca0*/  @!P0 SYNCS.PHASECHK.TRANS64 P0, [R0+URZ], R2 ;  /* 0x00000002000085a7 */ /* 0x000ea400080010ff */
[----:B--2---:R-:W-:Y:S05]  /*9cb0*/  @!P0 BRA `(.L_x_184) ;  /* 0xfffffffc00f08947 */ /* 0x004fea000383ffff */
[----:B------:R-:W-:Y:S05]  /*9cc0*/  BRA `(.L_x_185) ;  /* 0xffffffa400f87947 */ /* 0x000fea000383ffff */
.L_x_74:
[----:B------:R-:W-:Y:S07]  /*9cd0*/  MOV R0, UR20 ;  /* 0x0000001400007c02 */ /* 0x000fee0008000f00 */
.L_x_186:
[----:B-1----:R1:W2:Y:S02]  /*9ce0*/  SYNCS.PHASECHK.TRANS64.TRYWAIT P0, [R0+URZ+0x160], R2 ;  /* 0x00016002000075a7 */ /* 0x0022a400080011ff */
[----:B--2---:R-:W-:Y:S05]  /*9cf0*/  @!P0 NANOSLEEP.SYNCS 0x989680 ;  /* 0x009896800000895d */ /* 0x004fea0003900000 */
[----:B------:R-:W2:Y:S02]  /*9d00*/  @!P0 SYNCS.PHASECHK.TRANS64 P0, [R0+URZ+0x160], R2 ;  /* 0x00016002000085a7 */ /* 0x000ea400080010ff */
[----:B--2---:R-:W-:Y:S05]  /*9d10*/  @!P0 BRA `(.L_x_186) ;  /* 0xfffffffc00f08947 */ /* 0x004fea000383ffff */
[----:B------:R-:W-:Y:S05]  /*9d20*/  BRA `(.L_x_187) ;  /* 0xffffffac00547947 */ /* 0x000fea000383ffff */
.L_x_77:
[----:B------:R-:W-:Y:S07]  /*9d30*/  MOV R0, UR20 ;  /* 0x0000001400007c02 */ /* 0x000fee0008000f00 */
.L_x_188:
[----:B-1----:R1:W2:Y:S02]  /*9d40*/  SYNCS.PHASECHK.TRANS64.TRYWAIT P2, [R0+URZ+0x158], R2 ;  /* 0x00015802000075a7 */ /* 0x0022a400080411ff */
[----:B--2---:R-:W-:Y:S05]  /*9d50*/  @!P2 NANOSLEEP.SYNCS 0x989680 ;  /* 0x009896800000a95d */ /* 0x004fea0003900000 */
[----:B------:R-:W2:Y:S02]  /*9d60*/  @!P2 SYNCS.PHASECHK.TRANS64 P2, [R0+URZ+0x158], R2 ;  /* 0x000158020000a5a7 */ /* 0x000ea400080410ff */
[----:B--2---:R-:W-:Y:S05]  /*9d70*/  @!P2 BRA `(.L_x_188) ;  /* 0xfffffffc00f0a947 */ /* 0x004fea000383ffff */
[----:B------:R-:W-:Y:S05]  /*9d80*/  BRA `(.L_x_76) ;  /* 0xffffffb000b87947 */ /* 0x000fea000383ffff */
.L_x_80:
[----:B------:R-:W-:Y:S07]  /*9d90*/  MOV R2, UR20 ;  /* 0x0000001400027c02 */ /* 0x000fee0008000f00 */
.L_x_189:
[----:B-1----:R1:W2:Y:S02]  /*9da0*/  SYNCS.PHASECHK.TRANS64.TRYWAIT P1, [R2+URZ+0x130], R8 ;  /* 0x00013008020075a7 */ /* 0x0022a400080211ff */
[----:B--2---:R-:W-:Y:S05]  /*9db0*/  @!P1 NANOSLEEP.SYNCS 0x989680 ;  /* 0x009896800000995d */ /* 0x004fea0003900000 */
[----:B------:R-:W2:Y:S02]  /*9dc0*/  @!P1 SYNCS.PHASECHK.TRANS64 P1, [R2+URZ+0x130], R8 ;  /* 0x00013008020095a7 */ /* 0x000ea400080210ff */
[----:B--2---:R-:W-:Y:S05]  /*9dd0*/  @!P1 BRA `(.L_x_189) ;  /* 0xfffffffc00f09947 */ /* 0x004fea000383ffff */
[----:B------:R-:W-:Y:S05]  /*9de0*/  BRA `(.L_x_190) ;  /* 0xffffffb4006c7947 */ /* 0x000fea000383ffff */
.L_x_81:
[----:B------:R-:W-:Y:S07]  /*9df0*/  MOV R2, UR20 ;  /* 0x0000001400027c02 */ /* 0x000fee0008000f00 */
.L_x_191:
[----:B-1----:R1:W2:Y:S02]  /*9e00*/  SYNCS.PHASECHK.TRANS64.TRYWAIT P1, [R2+URZ+0x138], R8 ;  /* 0x00013808020075a7 */ /* 0x0022a400080211ff */
[----:B--2---:R-:W-:Y:S05]  /*9e10*/  @!P1 NANOSLEEP.SYNCS 0x989680 ;  /* 0x009896800000995d */ /* 0x004fea0003900000 */
[----:B------:R-:W2:Y:S02]  /*9e20*/  @!P1 SYNCS.PHASECHK.TRANS64 P1, [R2+URZ+0x138], R8 ;  /* 0x00013808020095a7 */ /* 0x000ea400080210ff */
[----:B--2---:R-:W-:Y:S05]  /*9e30*/  @!P1 BRA `(.L_x_191) ;  /* 0xfffffffc00f09947 */ /* 0x004fea000383ffff */
[----:B------:R-:W-:Y:S05]  /*9e40*/  BRA `(.L_x_192) ;  /* 0xffffffb400b47947 */ /* 0x000fea000383ffff */
.L_x_82:
[----:B------:R-:W-:Y:S07]  /*9e50*/  MOV R2, UR20 ;  /* 0x0000001400027c02 */ /* 0x000fee0008000f00 */
.L_x_193:
[----:B-1----:R1:W2:Y:S02]  /*9e60*/  SYNCS.PHASECHK.TRANS64.TRYWAIT P1, [R2+URZ+0x140], R8 ;  /* 0x00014008020075a7 */ /* 0x0022a400080211ff */
[----:B--2---:R-:W-:Y:S05]  /*9e70*/  @!P1 NANOSLEEP.SYNCS 0x989680 ;  /* 0x009896800000995d */ /* 0x004fea0003900000 */
[----:B------:R-:W2:Y:S02]  /*9e80*/  @!P1 SYNCS.PHASECHK.TRANS64 P1, [R2+URZ+0x140], R8 ;  /* 0x00014008020095a7 */ /* 0x000ea400080210ff */
[----:B--2---:R-:W-:Y:S05]  /*9e90*/  @!P1 BRA `(.L_x_193) ;  /* 0xfffffffc00f09947 */ /* 0x004fea000383ffff */
[----:B------:R-:W-:Y:S05]  /*9ea0*/  BRA `(.L_x_194) ;  /* 0xffffffb400fc7947 */ /* 0x000fea000383ffff */
.L_x_83:
[----:B------:R-:W-:Y:S07]  /*9eb0*/  MOV R0, UR20 ;  /* 0x0000001400007c02 */ /* 0x000fee0008000f00 */
.L_x_195:
[----:B-1----:R1:W2:Y:S02]  /*9ec0*/  SYNCS.PHASECHK.TRANS64.TRYWAIT P0, [R0+URZ+0x148], R8 ;  /* 0x00014808000075a7 */ /* 0x0022a400080011ff */
[----:B--2---:R-:W-:Y:S05]  /*9ed0*/  @!P0 NANOSLEEP.SYNCS 0x989680 ;  /* 0x009896800000895d */ /* 0x004fea0003900000 */
[----:B------:R-:W2:Y:S02]  /*9ee0*/  @!P0 SYNCS.PHASECHK.TRANS64 P0, [R0+URZ+0x148], R8 ;  /* 0x00014808000085a7 */ /* 0x000ea400080010ff */
[----:B--2---:R-:W-:Y:S05]  /*9ef0*/  @!P0 BRA `(.L_x_195) ;  /* 0xfffffffc00f08947 */ /* 0x004fea000383ffff */
[----:B------:R-:W-:Y:S05]  /*9f00*/  BRA `(.L_x_196) ;  /* 0xffffffb800447947 */ /* 0x000fea000383ffff */
.L_x_85:
[----:B------:R-:W-:-:S07]  /*9f10*/  MOV R0, UR20 ;  /* 0x0000001400007c02 */ /* 0x000fce0008000f00 */
.L_x_197:
[----:B--2---:R2:W3:Y:S02]  /*9f20*/  SYNCS.PHASECHK.TRANS64.TRYWAIT P0, [R0+URZ+0x130], R2 ;  /* 0x00013002000075a7 */ /* 0x0044e400080011ff */
[----:B---3--:R-:W-:Y:S05]  /*9f30*/  @!P0 NANOSLEEP.SYNCS 0x989680 ;  /* 0x009896800000895d */ /* 0x008fea0003900000 */
[----:B------:R-:W3:Y:S02]  /*9f40*/  @!P0 SYNCS.PHASECHK.TRANS64 P0, [R0+URZ+0x130], R2 ;  /* 0x00013002000085a7 */ /* 0x000ee400080010ff */
[----:B---3--:R-:W-:Y:S05]  /*9f50*/  @!P0 BRA `(.L_x_197) ;  /* 0xfffffffc00f08947 */ /* 0x008fea000383ffff */
[----:B------:R-:W-:Y:S05]  /*9f60*/  BRA `(.L_x_198) ;  /* 0xffffffb800a87947 */ /* 0x000fea000383ffff */
.L_x_86:
[----:B--2---:R-:W-:-:S07]  /*9f70*/  MOV R0, UR20 ;  /* 0x0000001400007c02 */ /* 0x004fce0008000f00 */
.L_x_199:
[----:B--2---:R2:W3:Y:S02]  /*9f80*/  SYNCS.PHASECHK.TRANS64.TRYWAIT P0, [R0+URZ+0x138], R2 ;  /* 0x00013802000075a7 */ /* 0x0044e400080011ff */
[----:B---3--:R-:W-:Y:S05]  /*9f90*/  @!P0 NANOSLEEP.SYNCS 0x989680 ;  /* 0x009896800000895d */ /* 0x008fea0003900000 */
[----:B------:R-:W3:Y:S02]  /*9fa0*/  @!P0 SYNCS.PHASECHK.TRANS64 P0, [R0+URZ+0x138], R2 ;  /* 0x00013802000085a7 */ /* 0x000ee400080010ff */
[----:B---3--:R-:W-:Y:S05]  /*9fb0*/  @!P0 BRA `(.L_x_199) ;  /* 0xfffffffc00f08947 */ /* 0x008fea000383ffff */
[----:B------:R-:W-:Y:S05]  /*9fc0*/  BRA `(.L_x_200) ;  /* 0xffffffb800987947 */ /* 0x000fea000383ffff */
.L_x_87:
[----:B--2---:R-:W-:-:S07]  /*9fd0*/  MOV R0, UR20 ;  /* 0x0000001400007c02 */ /* 0x004fce0008000f00 */
.L_x_201:
[----:B--2---:R2:W3:Y:S02]  /*9fe0*/  SYNCS.PHASECHK.TRANS64.TRYWAIT P0, [R0+URZ+0x140], R2 ;  /* 0x00014002000075a7 */ /* 0x0044e400080011ff */
[----:B---3--:R-:W-:Y:S05]  /*9ff0*/  @!P0 NANOSLEEP.SYNCS 0x989680 ;  /* 0x009896800000895d */ /* 0x008fea0003900000 */
[----:B------:R-:W3:Y:S02]  /*a000*/  @!P0 SYNCS.PHASECHK.TRANS64 P0, [R0+URZ+0x140], R2 ;  /* 0x00014002000085a7 */ /* 0x000ee400080010ff */
[----:B---3--:R-:W-:Y:S05]  /*a010*/  @!P0 BRA `(.L_x_201) ;  /* 0xfffffffc00f08947 */ /* 0x008fea000383ffff */
[----:B------:R-:W-:Y:S05]  /*a020*/  BRA `(.L_x_202) ;  /* 0xffffffb800887947 */ /* 0x000fea000383ffff */
.L_x_89:
[----:B------:R-:W-:Y:S07]  /*a030*/  MOV R0, UR49 ;  /* 0x0000003100007c02 */ /* 0x000fee0008000f00 */
.L_x_203:
[----:B-1----:R1:W2:Y:S02]  /*a040*/  SYNCS.PHASECHK.TRANS64.TRYWAIT P0, [R0+URZ+0x160], R2 ;  /* 0x00016002000075a7 */ /* 0x0022a400080011ff */
[----:B--2---:R-:W-:Y:S05]  /*a050*/  @!P0 NANOSLEEP.SYNCS 0x989680 ;  /* 0x009896800000895d */ /* 0x004fea0003900000 */
[----:B------:R-:W2:Y:S02]  /*a060*/  @!P0 SYNCS.PHASECHK.TRANS64 P0, [R0+URZ+0x160], R2 ;  /* 0x00016002000085a7 */ /* 0x000ea400080010ff */
[----:B--2---:R-:W-:Y:S05]  /*a070*/  @!P0 BRA `(.L_x_203) ;  /* 0xfffffffc00f08947 */ /* 0x004fea000383ffff */
[----:B------:R-:W-:Y:S05]  /*a080*/  BRA `(.L_x_204) ;  /* 0xffffffbc006c7947 */ /* 0x000fea000383ffff */
.L_x_100:
[----:B-1----:R-:W-:Y:S04]  /*a090*/  MOV R2, UR49 ;  /* 0x0000003100027c02 */ /* 0x002fe80008000f00 */
[----:B------:R1:W2:Y:S03]  /*a0a0*/  SYNCS.PHASECHK.TRANS64.TRYWAIT P1, [R2+URZ+0x110], R3 ;  /* 0x00011003020075a7 */ /* 0x0002a600080211ff */
[----:B--2---:R-:W-:Y:S05]  /*a0b0*/  @!P1 NANOSLEEP.SYNCS 0x989680 ;  /* 0x009896800000995d */ /* 0x004fea0003900000 */
[----:B------:R-:W2:Y:S02]  /*a0c0*/  @!P1 SYNCS.PHASECHK.TRANS64 P1, [R2+URZ+0x110], R3 ;  /* 0x00011003020095a7 */ /* 0x000ea400080210ff */
[----:B--2---:R-:W-:Y:S05]  /*a0d0*/  @!P1 BRA `(.L_x_100) ;  /* 0xfffffffc00ec9947 */ /* 0x004fea000383ffff */
[----:B------:R-:W-:Y:S05]  /*a0e0*/  BRA `(.L_x_99) ;  /* 0xffffffcc00407947 */ /* 0x000fea000383ffff */
.L_x_102:
[----:B-1----:R1:W4:Y:S02]  /*a0f0*/  SYNCS.PHASECHK.TRANS64.TRYWAIT P0, [R70+URZ+0x170], R0 ;  /* 0x00017000460075a7 */ /* 0x00232400080011ff */
[----:B----4-:R-:W-:Y:S05]  /*a100*/  @!P0 NANOSLEEP.SYNCS 0x989680 ;  /* 0x009896800000895d */ /* 0x010fea0003900000 */
[----:B------:R-:W4:Y:S02]  /*a110*/  @!P0 SYNCS.PHASECHK.TRANS64 P0, [R70+URZ+0x170], R0 ;  /* 0x00017000460085a7 */ /* 0x000f2400080010ff */
[----:B----4-:R-:W-:Y:S05]  /*a120*/  @!P0 BRA `(.L_x_102) ;  /* 0xfffffffc00f08947 */ /* 0x010fea000383ffff */
[----:B------:R-:W-:Y:S05]  /*a130*/  BRA `(.L_x_101) ;  /* 0xffffffcc00647947 */ /* 0x000fea000383ffff */
.L_x_111:
[----:B---3--:R3:W4:Y:S02]  /*a140*/  SYNCS.PHASECHK.TRANS64.TRYWAIT P0, [R4+URZ+0x110], R0 ;  /* 0x00011000040075a7 */ /* 0x00872400080011ff */
[----:B----4-:R-:W-:Y:S05]  /*a150*/  @!P0 NANOSLEEP.SYNCS 0x989680 ;  /* 0x009896800000895d */ /* 0x010fea0003900000 */
[----:B------:R-:W4:Y:S02]  /*a160*/  @!P0 SYNCS.PHASECHK.TRANS64 P0, [R4+URZ+0x110], R0 ;  /* 0x00011000040085a7 */ /* 0x000f2400080010ff */
[----:B----4-:R-:W-:Y:S05]  /*a170*/  @!P0 BRA `(.L_x_111) ;  /* 0xfffffffc00f08947 */ /* 0x010fea000383ffff */
[----:B------:R-:W-:Y:S05]  /*a180*/  BRA `(.L_x_110) ;  /* 0xffffffd4005c7947 */ /* 0x000fea000383ffff */
.L_x_119:
[----:B-1----:R1:W4:Y:S02]  /*a190*/  SYNCS.PHASECHK.TRANS64.TRYWAIT P0, [R2+URZ+0x110], R4 ;  /* 0x00011004020075a7 */ /* 0x00232400080011ff */
[----:B----4-:R-:W-:Y:S05]  /*a1a0*/  @!P0 NANOSLEEP.SYNCS 0x989680 ;  /* 0x009896800000895d */ /* 0x010fea0003900000 */
[----:B------:R-:W4:Y:S02]  /*a1b0*/  @!P0 SYNCS.PHASECHK.TRANS64 P0, [R2+URZ+0x110], R4 ;  /* 0x00011004020085a7 */ /* 0x000f2400080010ff */
[----:B----4-:R-:W-:Y:S05]  /*a1c0*/  @!P0 BRA `(.L_x_119) ;  /* 0xfffffffc00f08947 */ /* 0x010fea000383ffff */
[----:B------:R-:W-:Y:S05]  /*a1d0*/  BRA `(.L_x_118) ;  /* 0xffffffdc00747947 */ /* 0x000fea000383ffff */
.L_x_127:
[----:B---3--:R3:W4:Y:S02]  /*a1e0*/  SYNCS.PHASECHK.TRANS64.TRYWAIT P0, [R3+URZ+0x110], R0 ;  /* 0x00011000030075a7 */ /* 0x00872400080011ff */
[----:B----4-:R-:W-:Y:S05]  /*a1f0*/  @!P0 NANOSLEEP.SYNCS 0x989680 ;  /* 0x009896800000895d */ /* 0x010fea0003900000 */
[----:B------:R-:W4:Y:S02]  /*a200*/  @!P0 SYNCS.PHASECHK.TRANS64 P0, [R3+URZ+0x110], R0 ;  /* 0x00011000030085a7 */ /* 0x000f2400080010ff */
[----:B----4-:R-:W-:Y:S05]  /*a210*/  @!P0 BRA `(.L_x_127) ;  /* 0xfffffffc00f08947 */ /* 0x010fea000383ffff */
[----:B------:R-:W-:Y:S05]  /*a220*/  BRA `(.L_x_126) ;  /* 0xffffffe400887947 */ /* 0x000fea000383ffff */
        .weak           $__internal_0_$__cuda_sm10x_tcgen05_guardrail_trap_col_being_dealloced_not_returned_by_alloc
        .type           $__internal_0_$__cuda_sm10x_tcgen05_guardrail_trap_col_being_dealloced_not_returned_by_alloc,@function
        .size           $__internal_0_$__cuda_sm10x_tcgen05_guardrail_trap_col_being_dealloced_not_returned_by_alloc,($__internal_1_$__cuda_sm10x_tcgen05_guardrail_trap_phase_invalid_during_alloc - $__internal_0_$__cuda_sm10x_tcgen05_guardrail_trap_col_being_dealloced_not_returned_by_alloc)
$__internal_0_$__cuda_sm10x_tcgen05_guardrail_trap_col_being_dealloced_not_returned_by_alloc:
[----:B------:R-:W-:Y:S05]  /*a230*/  BPT.TRAP 0x1 ;  /* 0x000000040000795c */ /* 0x000fea0000300000 */
[----:B------:R-:W-:-:S04]  /*a240*/  HFMA2 R3, -RZ, RZ, 0, 0 ;  /* 0x00000000ff037431 */ /* 0x000fc800000001ff */
[----:B------:R-:W-:Y:S05]  /*a250*/  RET.REL.NODEC R2 `(_ZN7cutlass13device_kernelINS_4conv6kernel13ConvUniversalINS1_16ConvProblemShapeILNS1_8OperatorE1ELi3EEENS1_10collective14CollectiveConvINS1_47MainloopSm100TmaUmmaWarpSpecializedImplicitGemmILS5_1ELi17ELi3ELi1ELi2EN4cute5tupleIJNSA_1CILi1EEESD_SD_EEEEENSB_IJNSC_ILi64EEENSC_ILi128EEENSB_IJNSC_ILi32EEEEEEEEENS_10bfloat16_tESL_NSA_8TiledMMAINSA_8MMA_AtomIJNSA_20SM100_MMA_F16BF16_SSISL_SL_fLi64ELi128ELNSA_4UMMA5MajorE0ELSQ_1ELNSP_7ScaleInE0ELSR_0EEEEEENSA_6LayoutISE_NSB_IJNSC_ILi0EEESV_SV_EEEEENSB_IJNSA_10UnderscoreESY_SY_EEEEENS7_6detail27Sm100ImplicitGemmTileTraitsINSA_20SM90_TMA_LOAD_IM2COLENSA_14ComposedLayoutINSA_7SwizzleILi2ELi4ELi3EEENSA_18smem_ptr_flag_bitsILi16EEENSU_INSB_IJNSC_ILi8EEESI_EEENSB_IJSI_SD_EEEEEEEvEENS12_INSA_13SM90_TMA_LOADENS14_INS15_ILi3ELi4ELi3EEES18_NSU_INSB_IJSG_S19_EEENSB_IJSD_SG_EEEEEEEvEEEENS_8epilogue10collective18CollectiveEpilogueINS1N_23Sm100TmaWarpSpecializedILi4ELi2ELi16ELb1ELb0EEEJSK_NSB_IJNSU_ISG_SD_EENSU_ISI_SD_EEEEESL_NSB_IJNSB_IJllllEEESD_SV_EEESL_S1W_NS1N_6fusion15FusionCallbacksIS1R_NS1X_17LinearCombinationISL_fSL_fLNS_15FloatRoundStyleE2EEESK_S1U_JEEENSA_5SM1004TMEM4LOAD26SM100_TMEM_LOAD_16dp256b4xES13_S1D_NSA_17SM75_U32x4_LDSM_NENSA_21SM90_TMA_STORE_IM2COLES1D_NSA_17SM90_U32x4_STSM_NENSA_39AutoVectorizingCopyWithAssumedAlignmentILi128EEEEEEvvEEEEvNT_6ParamsE) ;  /* 0xffffff5c02687950 */ /* 0x000fea0003c3ffff */
        .weak           $__internal_1_$__cuda_sm10x_tcgen05_guardrail_trap_phase_invalid_during_alloc
        .type           $__internal_1_$__cuda_sm10x_tcgen05_guardrail_trap_phase_invalid_during_alloc,@function
        .size           $__internal_1_$__cuda_sm10x_tcgen05_guardrail_trap_phase_invalid_during_alloc,($__internal_2_$__cuda_sm10x_tcgen05_guardrail_trap_unallocated_columns_being_dealloced - $__internal_1_$__cuda_sm10x_tcgen05_guardrail_trap_phase_invalid_during_alloc)
$__internal_1_$__cuda_sm10x_tcgen05_guardrail_trap_phase_invalid_during_alloc:
[----:B------:R-:W-:Y:S05]  /*a260*/  BPT.TRAP 0x1 ;  /* 0x000000040000795c */ /* 0x000fea0000300000 */
[----:B------:R-:W-:-:S04]  /*a270*/  MOV R3, 0x0 ;  /* 0x0000000000037802 */ /* 0x000fc80000000f00 */
[----:B------:R-:W-:Y:S05]  /*a280*/  RET.REL.NODEC R2 `(_ZN7cutlass13device_kernelINS_4conv6kernel13ConvUniversalINS1_16ConvProblemShapeILNS1_8OperatorE1ELi3EEENS1_10collective14CollectiveConvINS1_47MainloopSm100TmaUmmaWarpSpecializedImplicitGemmILS5_1ELi17ELi3ELi1ELi2EN4cute5tupleIJNSA_1CILi1EEESD_SD_EEEEENSB_IJNSC_ILi64EEENSC_ILi128EEENSB_IJNSC_ILi32EEEEEEEEENS_10bfloat16_tESL_NSA_8TiledMMAINSA_8MMA_AtomIJNSA_20SM100_MMA_F16BF16_SSISL_SL_fLi64ELi128ELNSA_4UMMA5MajorE0ELSQ_1ELNSP_7ScaleInE0ELSR_0EEEEEENSA_6LayoutISE_NSB_IJNSC_ILi0EEESV_SV_EEEEENSB_IJNSA_10UnderscoreESY_SY_EEEEENS7_6detail27Sm100ImplicitGemmTileTraitsINSA_20SM90_TMA_LOAD_IM2COLENSA_14ComposedLayoutINSA_7SwizzleILi2ELi4ELi3EEENSA_18smem_ptr_flag_bitsILi16EEENSU_INSB_IJNSC_ILi8EEESI_EEENSB_IJSI_SD_EEEEEEEvEENS12_INSA_13SM90_TMA_LOADENS14_INS15_ILi3ELi4ELi3EEES18_NSU_INSB_IJSG_S19_EEENSB_IJSD_SG_EEEEEEEvEEEENS_8epilogue10collective18CollectiveEpilogueINS1N_23Sm100TmaWarpSpecializedILi4ELi2ELi16ELb1ELb0EEEJSK_NSB_IJNSU_ISG_SD_EENSU_ISI_SD_EEEEESL_NSB_IJNSB_IJllllEEESD_SV_EEESL_S1W_NS1N_6fusion15FusionCallbacksIS1R_NS1X_17LinearCombinationISL_fSL_fLNS_15FloatRoundStyleE2EEESK_S1U_JEEENSA_5SM1004TMEM4LOAD26SM100_TMEM_LOAD_16dp256b4xES13_S1D_NSA_17SM75_U32x4_LDSM_NENSA_21SM90_TMA_STORE_IM2COLES1D_NSA_17SM90_U32x4_STSM_NENSA_39AutoVectorizingCopyWithAssumedAlignmentILi128EEEEEEvvEEEEvNT_6ParamsE) ;  /* 0xffffff5c025c7950 */ /* 0x000fea0003c3ffff */
        .weak           $__internal_2_$__cuda_sm10x_tcgen05_guardrail_trap_unallocated_columns_being_dealloced
        .type           $__internal_2_$__cuda_sm10x_tcgen05_guardrail_trap_unallocated_columns_being_dealloced,@function
        .size           $__internal_2_$__cuda_sm10x_tcgen05_guardrail_trap_unallocated_columns_being_dealloced,(.L_x_206 - $__internal_2_$__cuda_sm10x_tcgen05_guardrail_trap_unallocated_columns_being_dealloced)
$__internal_2_$__cuda_sm10x_tcgen05_guardrail_trap_unallocated_columns_being_dealloced:
[----:B------:R-:W-:Y:S05]  /*a290*/  BPT.TRAP 0x1 ;  /* 0x000000040000795c */ /* 0x000fea0000300000 */
[----:B------:R-:W-:-:S04]  /*a2a0*/  HFMA2 R3, -RZ, RZ, 0, 0 ;  /* 0x00000000ff037431 */ /* 0x000fc800000001ff */
[----:B------:R-:W-:Y:S05]  /*a2b0*/  RET.REL.NODEC R2 `(_ZN7cutlass13device_kernelINS_4conv6kernel13ConvUniversalINS1_16ConvProblemShapeILNS1_8OperatorE1ELi3EEENS1_10collective14CollectiveConvINS1_47MainloopSm100TmaUmmaWarpSpecializedImplicitGemmILS5_1ELi17ELi3ELi1ELi2EN4cute5tupleIJNSA_1CILi1EEESD_SD_EEEEENSB_IJNSC_ILi64EEENSC_ILi128EEENSB_IJNSC_ILi32EEEEEEEEENS_10bfloat16_tESL_NSA_8TiledMMAINSA_8MMA_AtomIJNSA_20SM100_MMA_F16BF16_SSISL_SL_fLi64ELi128ELNSA_4UMMA5MajorE0ELSQ_1ELNSP_7ScaleInE0ELSR_0EEEEEENSA_6LayoutISE_NSB_IJNSC_ILi0EEESV_SV_EEEEENSB_IJNSA_10UnderscoreESY_SY_EEEEENS7_6detail27Sm100ImplicitGemmTileTraitsINSA_20SM90_TMA_LOAD_IM2COLENSA_14ComposedLayoutINSA_7SwizzleILi2ELi4ELi3EEENSA_18smem_ptr_flag_bitsILi16EEENSU_INSB_IJNSC_ILi8EEESI_EEENSB_IJSI_SD_EEEEEEEvEENS12_INSA_13SM90_TMA_LOADENS14_INS15_ILi3ELi4ELi3EEES18_NSU_INSB_IJSG_S19_EEENSB_IJSD_SG_EEEEEEEvEEEENS_8epilogue10collective18CollectiveEpilogueINS1N_23Sm100TmaWarpSpecializedILi4ELi2ELi16ELb1ELb0EEEJSK_NSB_IJNSU_ISG_SD_EENSU_ISI_SD_EEEEESL_NSB_IJNSB_IJllllEEESD_SV_EEESL_S1W_NS1N_6fusion15FusionCallbacksIS1R_NS1X_17LinearCombinationISL_fSL_fLNS_15FloatRoundStyleE2EEESK_S1U_JEEENSA_5SM1004TMEM4LOAD26SM100_TMEM_LOAD_16dp256b4xES13_S1D_NSA_17SM75_U32x4_LDSM_NENSA_21SM90_TMA_STORE_IM2COLES1D_NSA_17SM90_U32x4_STSM_NENSA_39AutoVectorizingCopyWithAssumedAlignmentILi128EEEEEEvvEEEEvNT_6ParamsE) ;  /* 0xffffff5c02507950 */ /* 0x000fea0003c3ffff */
.L_x_205:
[----:B------:R-:W-:-:S00]  /*a2c0*/  BRA `(.L_x_205) ;  /* 0xfffffffc00fc7947 */ /* 0x000fc0000383ffff */
[----:B------:R-:W-:-:S00]  /*a2d0*/  NOP ;  /* 0x0000000000007918 */ /* 0x000fc00000000000 */
        /* <DEDUP_REMOVED lines=10> */
.L_x_206:


//--------------------- .nv.global.init           --------------------------
	.section	.nv.global.init,"aw",@progbits
.nv.global.init:
	.type		$str$29,@object
	.size		$str$29,($str$30 - $str$29)
$str$29:
        /*0000*/ 	.byte	0x28, 0x61, 0x64, 0x64, 0x72, 0x65, 0x73, 0x73, 0x20, 0x26, 0x20, 0x6d, 0x61, 0x73, 0x6b, 0x29
        /*0010*/ 	.byte	0x20, 0x3d, 0x3d, 0x20, 0x30, 0x00
	.type		$str$30,@object
	.size		$str$30,($str$28 - $str$30)
$str$30:
        /*0016*/ 	.byte	0x2f, 0x74, 0x6d, 0x70, 0x2f, 0x63, 0x75, 0x74, 0x6c, 0x61, 0x73, 0x73, 0x5f, 0x73, 0x77, 0x65
        /*0026*/ 	.byte	0x65, 0x70, 0x5f, 0x73, 0x72, 0x63, 0x2f, 0x69, 0x6e, 0x63, 0x6c, 0x75, 0x64, 0x65, 0x2f, 0x63
        /*0036*/ 	.byte	0x75, 0x74, 0x65, 0x2f, 0x70, 0x6f, 0x69, 0x6e, 0x74, 0x65, 0x72, 0x5f, 0x66, 0x6c, 0x61, 0x67
        /*0046*/ 	.byte	0x67, 0x65, 0x64, 0x2e, 0x68, 0x70, 0x70, 0x00
	.type		$str$28,@object
	.size		$str$28,($str$27 - $str$28)
$str$28:
        /*004e*/ 	.byte	0x2f, 0x74, 0x6d, 0x70, 0x2f, 0x63, 0x75, 0x74, 0x6c, 0x61, 0x73, 0x73, 0x5f, 0x73, 0x77, 0x65
        /*005e*/ 	.byte	0x65, 0x70, 0x5f, 0x73, 0x72, 0x63, 0x2f, 0x69, 0x6e, 0x63, 0x6c, 0x75, 0x64, 0x65, 0x2f, 0x63
        /*006e*/ 	.byte	0x75, 0x74, 0x65, 0x2f, 0x61, 0x74, 0x6f, 0x6d, 0x2f, 0x63, 0x6f, 0x70, 0x79, 0x5f, 0x74, 0x72
        /*007e*/ 	.byte	0x61, 0x69, 0x74, 0x73, 0x5f, 0x73, 0x6d, 0x31, 0x30, 0x30, 0x2e, 0x68, 0x70, 0x70, 0x00
	.type		$str$27,@object
	.size		$str$27,(__unnamed_1 - $str$27)
$str$27:
        /*008d*/ 	.byte	0x28, 0x28, 0x75, 0x69, 0x6e, 0x74, 0x33, 0x32, 0x5f, 0x74, 0x28, 0x74, 0x68, 0x72, 0x65, 0x61
        /*009d*/ 	.byte	0x64, 0x49, 0x64, 0x78, 0x2e, 0x78, 0x29, 0x20, 0x2f, 0x20, 0x33, 0x32, 0x29, 0x20, 0x25, 0x20
        /*00ad*/ 	.byte	0x34, 0x29, 0x20, 0x3d, 0x3d, 0x20, 0x28, 0x28, 0x28, 0x74, 0x6d, 0x65, 0x6d, 0x5f, 0x61, 0x64
        /*00bd*/ 	.byte	0x64, 0x72, 0x20, 0x3e, 0x3e, 0x20, 0x31, 0x36, 0x29, 0x20, 0x2f, 0x20, 0x33, 0x32, 0x29, 0x20
        /*00cd*/ 	.byte	0x25, 0x20, 0x34, 0x29, 0x00
	.type		__unnamed_1,@object
	.size		__unnamed_1,(__unnamed_2 - __unnamed_1)
__unnamed_1:
        /*00d2*/ 	.byte	0x61, 0x75, 0x74, 0x6f, 0x20, 0x63, 0x75, 0x74, 0x65, 0x3a, 0x3a, 0x61, 0x73, 0x5f, 0x70, 0x6f
        /* <DEDUP_REMOVED lines=24> */
        /*0262*/ 	.byte	0x30, 0x34, 0x38, 0x3e, 0x3e, 0x3e, 0x3e, 0x5d, 0x00
	.type		__unnamed_2,@object
	.size		__unnamed_2,(.L_2 - __unnamed_2)
__unnamed_2:
        /* <DEDUP_REMOVED lines=45> */
        /*053b*/ 	.byte	0x3e, 0x3e, 0x3e, 0x5d, 0x00
.L_2:


//--------------------- .nv.shared._ZN7cutlass13device_kernelINS_4conv6kernel13ConvUniversalINS1_16ConvProblemShapeILNS1_8OperatorE1ELi3EEENS1_10collective14CollectiveConvINS1_47MainloopSm100TmaUmmaWarpSpecializedImplicitGemmILS5_1ELi17ELi3ELi1ELi2EN4cute5tupleIJNSA_1CILi1EEESD_SD_EEEEENSB_IJNSC_ILi64EEENSC_ILi128EEENSB_IJNSC_ILi32EEEEEEEEENS_10bfloat16_tESL_NSA_8TiledMMAINSA_8MMA_AtomIJNSA_20SM100_MMA_F16BF16_SSISL_SL_fLi64ELi128ELNSA_4UMMA5MajorE0ELSQ_1ELNSP_7ScaleInE0ELSR_0EEEEEENSA_6LayoutISE_NSB_IJNSC_ILi0EEESV_SV_EEEEENSB_IJNSA_10UnderscoreESY_SY_EEEEENS7_6detail27Sm100ImplicitGemmTileTraitsINSA_20SM90_TMA_LOAD_IM2COLENSA_14ComposedLayoutINSA_7SwizzleILi2ELi4ELi3EEENSA_18smem_ptr_flag_bitsILi16EEENSU_INSB_IJNSC_ILi8EEESI_EEENSB_IJSI_SD_EEEEEEEvEENS12_INSA_13SM90_TMA_LOADENS14_INS15_ILi3ELi4ELi3EEES18_NSU_INSB_IJSG_S19_EEENSB_IJSD_SG_EEEEEEEvEEEENS_8epilogue10collective18CollectiveEpilogueINS1N_23Sm100TmaWarpSpecializedILi4ELi2ELi16ELb1ELb0EEEJSK_NSB_IJNSU_ISG_SD_EENSU_ISI_SD_EEEEESL_NSB_IJNSB_IJllllEEESD_SV_EEESL_S1W_NS1N_6fusion15FusionCallbacksIS1R_NS1X_17LinearCombinationISL_fSL_fLNS_15FloatRoundStyleE2EEESK_S1U_JEEENSA_5SM1004TMEM4LOAD26SM100_TMEM_LOAD_16dp256b4xES13_S1D_NSA_17SM75_U32x4_LDSM_NENSA_21SM90_TMA_STORE_IM2COLES1D_NSA_17SM90_U32x4_STSM_NENSA_39AutoVectorizingCopyWithAssumedAlignmentILi128EEEEEEvvEEEEvNT_6ParamsE --------------------------
	.section	.nv.shared._ZN7cutlass13device_kernelINS_4conv6kernel13ConvUniversalINS1_16ConvProblemShapeILNS1_8OperatorE1ELi3EEENS1_10collective14CollectiveConvINS1_47MainloopSm100TmaUmmaWarpSpecializedImplicitGemmILS5_1ELi17ELi3ELi1ELi2EN4cute5tupleIJNSA_1CILi1EEESD_SD_EEEEENSB_IJNSC_ILi64EEENSC_ILi128EEENSB_IJNSC_ILi32EEEEEEEEENS_10bfloat16_tESL_NSA_8TiledMMAINSA_8MMA_AtomIJNSA_20SM100_MMA_F16BF16_SSISL_SL_fLi64ELi128ELNSA_4UMMA5MajorE0ELSQ_1ELNSP_7ScaleInE0ELSR_0EEEEEENSA_6LayoutISE_NSB_IJNSC_ILi0EEESV_SV_EEEEENSB_IJNSA_10UnderscoreESY_SY_EEEEENS7_6detail27Sm100ImplicitGemmTileTraitsINSA_20SM90_TMA_LOAD_IM2COLENSA_14ComposedLayoutINSA_7SwizzleILi2ELi4ELi3EEENSA_18smem_ptr_flag_bitsILi16EEENSU_INSB_IJNSC_ILi8EEESI_EEENSB_IJSI_SD_EEEEEEEvEENS12_INSA_13SM90_TMA_LOADENS14_INS15_ILi3ELi4ELi3EEES18_NSU_INSB_IJSG_S19_EEENSB_IJSD_SG_EEEEEEEvEEEENS_8epilogue10collective18CollectiveEpilogueINS1N_23Sm100TmaWarpSpecializedILi4ELi2ELi16ELb1ELb0EEEJSK_NSB_IJNSU_ISG_SD_EENSU_ISI_SD_EEEEESL_NSB_IJNSB_IJllllEEESD_SV_EEESL_S1W_NS1N_6fusion15FusionCallbacksIS1R_NS1X_17LinearCombinationISL_fSL_fLNS_15FloatRoundStyleE2EEESK_S1U_JEEENSA_5SM1004TMEM4LOAD26SM100_TMEM_LOAD_16dp256b4xES13_S1D_NSA_17SM75_U32x4_LDSM_NENSA_21SM90_TMA_STORE_IM2COLES1D_NSA_17SM90_U32x4_STSM_NENSA_39AutoVectorizingCopyWithAssumedAlignmentILi128EEEEEEvvEEEEvNT_6ParamsE,"aw",@nobits
	.sectionflags	@""
	.align	16
	.zero		1024


//--------------------- .nv.shared.reserved.0     --------------------------
	.section	.nv.shared.reserved.0,"aw",@nobits
	.weak		__nv_reservedSMEM_offset_0_alias
	.size		__nv_reservedSMEM_offset_0_alias, 0, 64
	.other		__nv_reservedSMEM_offset_0_alias,@"STO_CUDA_RESERVED_SHARED STV_DEFAULT"
__nv_reservedSMEM_offset_0_alias:
	.zero		0
.nv.shared.reserved.0:
	.zero		64
	.weak		__nv_reservedSMEM_tcgen05_partition
	.type		__nv_reservedSMEM_tcgen05_partition,@object
	.size		__nv_reservedSMEM_tcgen05_partition,(.L_0 - __nv_reservedSMEM_tcgen05_partition)
__nv_reservedSMEM_tcgen05_partition:
	.zero		32
.L_0:


//--------------------- .nv.global                --------------------------
	.section	.nv.global,"aw",@nobits
.nv.global:
	.type		_ZN39_INTERNAL_4e79f9e0_4_k_cu_94c2219d_37404cute1_E,@object
	.size		_ZN39_INTERNAL_4e79f9e0_4_k_cu_94c2219d_37404cute1_E,(_ZN39_INTERNAL_4e79f9e0_4_k_cu_94c2219d_37404cuda3std3__45__cpo6cbeginE - _ZN39_INTERNAL_4e79f9e0_4_k_cu_94c2219d_37404cute1_E)
_ZN39_INTERNAL_4e79f9e0_4_k_cu_94c2219d_37404cute1_E:
	.zero		1
	.type		_ZN39_INTERNAL_4e79f9e0_4_k_cu_94c2219d_37404cuda3std3__45__cpo6cbeginE,@object
	.size		_ZN39_INTERNAL_4e79f9e0_4_k_cu_94c2219d_37404cuda3std3__45__cpo6cbeginE,(_ZN39_INTERNAL_4e79f9e0_4_k_cu_94c2219d_37404cuda3std3__48in_placeE - _ZN39_INTERNAL_4e79f9e0_4_k_cu_94c2219d_37404cuda3std3__45__cpo6cbeginE)
_ZN39_INTERNAL_4e79f9e0_4_k_cu_94c2219d_37404cuda3std3__45__cpo6cbeginE:
	.zero		1
	.type		_ZN39_INTERNAL_4e79f9e0_4_k_cu_94c2219d_37404cuda3std3__48in_placeE,@object
	.size		_ZN39_INTERNAL_4e79f9e0_4_k_cu_94c2219d_37404cuda3std3__48in_placeE,(_ZN39_INTERNAL_4e79f9e0_4_k_cu_94c2219d_37404cuda3std6ranges3__45__cpo9iter_moveE - _ZN39_INTERNAL_4e79f9e0_4_k_cu_94c2219d_37404cuda3std3__48in_placeE)
_ZN39_INTERNAL_4e79f9e0_4_k_cu_94c2219d_37404cuda3std3__48in_placeE:
	.zero		1
	.type		_ZN39_INTERNAL_4e79f9e0_4_k_cu_94c2219d_37404cuda3std6ranges3__45__cpo9iter_moveE,@object
	.size		_ZN39_INTERNAL_4e79f9e0_4_k_cu_94c2219d_37404cuda3std6ranges3__45__cpo9iter_moveE,(_ZN39_INTERNAL_4e79f9e0_4_k_cu_94c2219d_37404cuda3std3__45__cpo5beginE - _ZN39_INTERNAL_4e79f9e0_4_k_cu_94c2219d_37404cuda3std6ranges3__45__cpo9iter_moveE)
_ZN39_INTERNAL_4e79f9e0_4_k_cu_94c2219d_37404cuda3std6ranges3__45__cpo9iter_moveE:
	.zero		1
	.type		_ZN39_INTERNAL_4e79f9e0_4_k_cu_94c2219d_37404cuda3std3__45__cpo5beginE,@object
	.size		_ZN39_INTERNAL_4e79f9e0_4_k_cu_94c2219d_37404cuda3std3__45__cpo5beginE,(_ZN39_INTERNAL_4e79f9e0_4_k_cu_94c2219d_37404cuda3std3__441_GLOBAL__N__4e79f9e0_4_k_cu_94c2219d_37406ignoreE - _ZN39_INTERNAL_4e79f9e0_4_k_cu_94c2219d_37404cuda3std3__45__cpo5beginE)
_ZN39_INTERNAL_4e79f9e0_4_k_cu_94c2219d_37404cuda3std3__45__cpo5beginE:
	.zero		1
	.type		_ZN39_INTERNAL_4e79f9e0_4_k_cu_94c2219d_37404cuda3std3__441_GLOBAL__N__4e79f9e0_4_k_cu_94c2219d_37406ignoreE,@object
	.size		_ZN39_INTERNAL_4e79f9e0_4_k_cu_94c2219d_37404cuda3std3__441_GLOBAL__N__4e79f9e0_4_k_cu_94c2219d_37406ignoreE,(_ZN39_INTERNAL_4e79f9e0_4_k_cu_94c2219d_37404cute7productE - _ZN39_INTERNAL_4e79f9e0_4_k_cu_94c2219d_37404cuda3std3__441_GLOBAL__N__4e79f9e0_4_k_cu_94c2219d_37406ignoreE)
_ZN39_INTERNAL_4e79f9e0_4_k_cu_94c2219d_37404cuda3std3__441_GLOBAL__N__4e79f9e0_4_k_cu_94c2219d_37406ignoreE:
	.zero		1
	.type		_ZN39_INTERNAL_4e79f9e0_4_k_cu_94c2219d_37404cute7productE,@object
	.size		_ZN39_INTERNAL_4e79f9e0_4_k_cu_94c2219d_37404cute7productE,(_ZN39_INTERNAL_4e79f9e0_4_k_cu_94c2219d_37404cuda3std3__45__cpo3endE - _ZN39_INTERNAL_4e79f9e0_4_k_cu_94c2219d_37404cute7productE)
_ZN39_INTERNAL_4e79f9e0_4_k_cu_94c2219d_37404cute7productE:
	.zero		1
	.type		_ZN39_INTERNAL_4e79f9e0_4_k_cu_94c2219d_37404cuda3std3__45__cpo3endE,@object
	.size		_ZN39_INTERNAL_4e79f9e0_4_k_cu_94c2219d_37404cuda3std3__45__cpo3endE,(_ZN39_INTERNAL_4e79f9e0_4_k_cu_94c2219d_37404cuda3std3__419piecewise_constructE - _ZN39_INTERNAL_4e79f9e0_4_k_cu_94c2219d_37404cuda3std3__45__cpo3endE)
_ZN39_INTERNAL_4e79f9e0_4_k_cu_94c2219d_37404cuda3std3__45__cpo3endE:
	.zero		1
	.type		_ZN39_INTERNAL_4e79f9e0_4_k_cu_94c2219d_37404cuda3std3__419piecewise_constructE,@object
	.size		_ZN39_INTERNAL_4e79f9e0_4_k_cu_94c2219d_37404cuda3std3__419piecewise_constructE,(_ZN39_INTERNAL_4e79f9e0_4_k_cu_94c2219d_37404cuda3std3__45__cpo4cendE - _ZN39_INTERNAL_4e79f9e0_4_k_cu_94c2219d_37404cuda3std3__419piecewise_constructE)
_ZN39_INTERNAL_4e79f9e0_4_k_cu_94c2219d_37404cuda3std3__419piecewise_constructE:
	.zero		1
	.type		_ZN39_INTERNAL_4e79f9e0_4_k_cu_94c2219d_37404cuda3std3__45__cpo4cendE,@object
	.size		_ZN39_INTERNAL_4e79f9e0_4_k_cu_94c2219d_37404cuda3std3__45__cpo4cendE,(_ZN39_INTERNAL_4e79f9e0_4_k_cu_94c2219d_37404cuda3std6ranges3__45__cpo4swapE - _ZN39_INTERNAL_4e79f9e0_4_k_cu_94c2219d_37404cuda3std3__45__cpo4cendE)
_ZN39_INTERNAL_4e79f9e0_4_k_cu_94c2219d_37404cuda3std3__45__cpo4cendE:
	.zero		1
	.type		_ZN39_INTERNAL_4e79f9e0_4_k_cu_94c2219d_37404cuda3std6ranges3__45__cpo4swapE,@object
	.size		_ZN39_INTERNAL_4e79f9e0_4_k_cu_94c2219d_37404cuda3std6ranges3__45__cpo4swapE,(.L_10 - _ZN39_INTERNAL_4e79f9e0_4_k_cu_94c2219d_37404cuda3std6ranges3__45__cpo4swapE)
_ZN39_INTERNAL_4e79f9e0_4_k_cu_94c2219d_37404cuda3std6ranges3__45__cpo4swapE:
	.zero		1
.L_10:


//--------------------- .nv.constant0._ZN7cutlass13device_kernelINS_4conv6kernel13ConvUniversalINS1_16ConvProblemShapeILNS1_8OperatorE1ELi3EEENS1_10collective14CollectiveConvINS1_47MainloopSm100TmaUmmaWarpSpecializedImplicitGemmILS5_1ELi17ELi3ELi1ELi2EN4cute5tupleIJNSA_1CILi1EEESD_SD_EEEEENSB_IJNSC_ILi64EEENSC_ILi128EEENSB_IJNSC_ILi32EEEEEEEEENS_10bfloat16_tESL_NSA_8TiledMMAINSA_8MMA_AtomIJNSA_20SM100_MMA_F16BF16_SSISL_SL_fLi64ELi128ELNSA_4UMMA5MajorE0ELSQ_1ELNSP_7ScaleInE0ELSR_0EEEEEENSA_6LayoutISE_NSB_IJNSC_ILi0EEESV_SV_EEEEENSB_IJNSA_10UnderscoreESY_SY_EEEEENS7_6detail27Sm100ImplicitGemmTileTraitsINSA_20SM90_TMA_LOAD_IM2COLENSA_14ComposedLayoutINSA_7SwizzleILi2ELi4ELi3EEENSA_18smem_ptr_flag_bitsILi16EEENSU_INSB_IJNSC_ILi8EEESI_EEENSB_IJSI_SD_EEEEEEEvEENS12_INSA_13SM90_TMA_LOADENS14_INS15_ILi3ELi4ELi3EEES18_NSU_INSB_IJSG_S19_EEENSB_IJSD_SG_EEEEEEEvEEEENS_8epilogue10collective18CollectiveEpilogueINS1N_23Sm100TmaWarpSpecializedILi4ELi2ELi16ELb1ELb0EEEJSK_NSB_IJNSU_ISG_SD_EENSU_ISI_SD_EEEEESL_NSB_IJNSB_IJllllEEESD_SV_EEESL_S1W_NS1N_6fusion15FusionCallbacksIS1R_NS1X_17LinearCombinationISL_fSL_fLNS_15FloatRoundStyleE2EEESK_S1U_JEEENSA_5SM1004TMEM4LOAD26SM100_TMEM_LOAD_16dp256b4xES13_S1D_NSA_17SM75_U32x4_LDSM_NENSA_21SM90_TMA_STORE_IM2COLES1D_NSA_17SM90_U32x4_STSM_NENSA_39AutoVectorizingCopyWithAssumedAlignmentILi128EEEEEEvvEEEEvNT_6ParamsE --------------------------
	.section	.nv.constant0._ZN7cutlass13device_kernelINS_4conv6kernel13ConvUniversalINS1_16ConvProblemShapeILNS1_8OperatorE1ELi3EEENS1_10collective14CollectiveConvINS1_47MainloopSm100TmaUmmaWarpSpecializedImplicitGemmILS5_1ELi17ELi3ELi1ELi2EN4cute5tupleIJNSA_1CILi1EEESD_SD_EEEEENSB_IJNSC_ILi64EEENSC_ILi128EEENSB_IJNSC_ILi32EEEEEEEEENS_10bfloat16_tESL_NSA_8TiledMMAINSA_8MMA_AtomIJNSA_20SM100_MMA_F16BF16_SSISL_SL_fLi64ELi128ELNSA_4UMMA5MajorE0ELSQ_1ELNSP_7ScaleInE0ELSR_0EEEEEENSA_6LayoutISE_NSB_IJNSC_ILi0EEESV_SV_EEEEENSB_IJNSA_10UnderscoreESY_SY_EEEEENS7_6detail27Sm100ImplicitGemmTileTraitsINSA_20SM90_TMA_LOAD_IM2COLENSA_14ComposedLayoutINSA_7SwizzleILi2ELi4ELi3EEENSA_18smem_ptr_flag_bitsILi16EEENSU_INSB_IJNSC_ILi8EEESI_EEENSB_IJSI_SD_EEEEEEEvEENS12_INSA_13SM90_TMA_LOADENS14_INS15_ILi3ELi4ELi3EEES18_NSU_INSB_IJSG_S19_EEENSB_IJSD_SG_EEEEEEEvEEEENS_8epilogue10collective18CollectiveEpilogueINS1N_23Sm100TmaWarpSpecializedILi4ELi2ELi16ELb1ELb0EEEJSK_NSB_IJNSU_ISG_SD_EENSU_ISI_SD_EEEEESL_NSB_IJNSB_IJllllEEESD_SV_EEESL_S1W_NS1N_6fusion15FusionCallbacksIS1R_NS1X_17LinearCombinationISL_fSL_fLNS_15FloatRoundStyleE2EEESK_S1U_JEEENSA_5SM1004TMEM4LOAD26SM100_TMEM_LOAD_16dp256b4xES13_S1D_NSA_17SM75_U32x4_LDSM_NENSA_21SM90_TMA_STORE_IM2COLES1D_NSA_17SM90_U32x4_STSM_NENSA_39AutoVectorizingCopyWithAssumedAlignmentILi128EEEEEEvvEEEEvNT_6ParamsE,"a",@progbits
	.sectionflags	@""
	.align	4
.nv.constant0._ZN7cutlass13device_kernelINS_4conv6kernel13ConvUniversalINS1_16ConvProblemShapeILNS1_8OperatorE1ELi3EEENS1_10collective14CollectiveConvINS1_47MainloopSm100TmaUmmaWarpSpecializedImplicitGemmILS5_1ELi17ELi3ELi1ELi2EN4cute5tupleIJNSA_1CILi1EEESD_SD_EEEEENSB_IJNSC_ILi64EEENSC_ILi128EEENSB_IJNSC_ILi32EEEEEEEEENS_10bfloat16_tESL_NSA_8TiledMMAINSA_8MMA_AtomIJNSA_20SM100_MMA_F16BF16_SSISL_SL_fLi64ELi128ELNSA_4UMMA5MajorE0ELSQ_1ELNSP_7ScaleInE0ELSR_0EEEEEENSA_6LayoutISE_NSB_IJNSC_ILi0EEESV_SV_EEEEENSB_IJNSA_10UnderscoreESY_SY_EEEEENS7_6detail27Sm100ImplicitGemmTileTraitsINSA_20SM90_TMA_LOAD_IM2COLENSA_14ComposedLayoutINSA_7SwizzleILi2ELi4ELi3EEENSA_18smem_ptr_flag_bitsILi16EEENSU_INSB_IJNSC_ILi8EEESI_EEENSB_IJSI_SD_EEEEEEEvEENS12_INSA_13SM90_TMA_LOADENS14_INS15_ILi3ELi4ELi3EEES18_NSU_INSB_IJSG_S19_EEENSB_IJSD_SG_EEEEEEEvEEEENS_8epilogue10collective18CollectiveEpilogueINS1N_23Sm100TmaWarpSpecializedILi4ELi2ELi16ELb1ELb0EEEJSK_NSB_IJNSU_ISG_SD_EENSU_ISI_SD_EEEEESL_NSB_IJNSB_IJllllEEESD_SV_EEESL_S1W_NS1N_6fusion15FusionCallbacksIS1R_NS1X_17LinearCombinationISL_fSL_fLNS_15FloatRoundStyleE2EEESK_S1U_JEEENSA_5SM1004TMEM4LOAD26SM100_TMEM_LOAD_16dp256b4xES13_S1D_NSA_17SM75_U32x4_LDSM_NENSA_21SM90_TMA_STORE_IM2COLES1D_NSA_17SM90_U32x4_STSM_NENSA_39AutoVectorizingCopyWithAssumedAlignmentILi128EEEEEEvvEEEEvNT_6ParamsE:
	.zero		3200


//--------------------- SYMBOLS --------------------------

	.type		.nv.reservedSmem.offset0,@object
	.size		.nv.reservedSmem.offset0,0x4
	.type		.nv.reservedSmem.cap,@object
	.size		.nv.reservedSmem.cap,0x4
	.type		__assertfail,@function
